//
// Generated by NVIDIA NVVM Compiler
//
// Compiler Build ID: CL-36424714
// Cuda compilation tools, release 13.0, V13.0.88
// Based on NVVM 20.0.0
//

.version 9.0
.target sm_100
.address_size 64

	// .globl	_Z10print_dimsv
.extern .func  (.param .b32 func_retval0) vprintf
(
	.param .b64 vprintf_param_0,
	.param .b64 vprintf_param_1
)
;
.global .align 1 .b8 $str[15] = {37, 51, 100, 44, 32, 37, 51, 100, 44, 32, 37, 51, 100, 10};

.visible .entry _Z10print_dimsv()
{
	.local .align 8 .b8 	__local_depot0[16];
	.reg .b64 	%SP;
	.reg .b64 	%SPL;
	.reg .b32 	%r<21>;
	.reg .b64 	%rd<5>;

	mov.u64 	%SPL, __local_depot0;
	cvta.local.u64 	%SP, %SPL;
	add.u64 	%rd1, %SP, 0;
	add.u64 	%rd2, %SPL, 0;
	mov.u32 	%r1, %tid.x;
	mov.u32 	%r2, %tid.y;
	mov.u32 	%r3, %tid.z;
	st.local.v2.u32 	[%rd2], {%r1, %r2};
	st.local.u32 	[%rd2+8], %r3;
	mov.u64 	%rd3, $str;
	cvta.global.u64 	%rd4, %rd3;
	{ // callseq 0, 0
	.param .b64 param0;
	st.param.b64 	[param0], %rd4;
	.param .b64 param1;
	st.param.b64 	[param1], %rd1;
	.param .b32 retval0;
	call.uni (retval0), 
	vprintf, 
	(
	param0, 
	param1
	);
	ld.param.b32 	%r4, [retval0];
	} // callseq 0
	mov.u32 	%r6, %ctaid.x;
	mov.u32 	%r7, %ctaid.y;
	mov.u32 	%r8, %ctaid.z;
	st.local.v2.u32 	[%rd2], {%r6, %r7};
	st.local.u32 	[%rd2+8], %r8;
	{ // callseq 1, 0
	.param .b64 param0;
	st.param.b64 	[param0], %rd4;
	.param .b64 param1;
	st.param.b64 	[param1], %rd1;
	.param .b32 retval0;
	call.uni (retval0), 
	vprintf, 
	(
	param0, 
	param1
	);
	ld.param.b32 	%r9, [retval0];
	} // callseq 1
	mov.u32 	%r11, %ntid.x;
	mov.u32 	%r12, %ntid.y;
	mov.u32 	%r13, %ntid.z;
	st.local.v2.u32 	[%rd2], {%r11, %r12};
	st.local.u32 	[%rd2+8], %r13;
	{ // callseq 2, 0
	.param .b64 param0;
	st.param.b64 	[param0], %rd4;
	.param .b64 param1;
	st.param.b64 	[param1], %rd1;
	.param .b32 retval0;
	call.uni (retval0), 
	vprintf, 
	(
	param0, 
	param1
	);
	ld.param.b32 	%r14, [retval0];
	} // callseq 2
	mov.u32 	%r16, %nctaid.x;
	mov.u32 	%r17, %nctaid.y;
	mov.u32 	%r18, %nctaid.z;
	st.local.v2.u32 	[%rd2], {%r16, %r17};
	st.local.u32 	[%rd2+8], %r18;
	{ // callseq 3, 0
	.param .b64 param0;
	st.param.b64 	[param0], %rd4;
	.param .b64 param1;
	st.param.b64 	[param1], %rd1;
	.param .b32 retval0;
	call.uni (retval0), 
	vprintf, 
	(
	param0, 
	param1
	);
	ld.param.b32 	%r19, [retval0];
	} // callseq 3
	ret;

}
	// .globl	_Z13test_shfl_xorPiS_
.visible .entry _Z13test_shfl_xorPiS_(
	.param .u64 .ptr .align 1 _Z13test_shfl_xorPiS__param_0,
	.param .u64 .ptr .align 1 _Z13test_shfl_xorPiS__param_1
)
{
	.reg .pred 	%p<2>;
	.reg .b32 	%r<4>;
	.reg .b64 	%rd<8>;

	ld.param.u64 	%rd1, [_Z13test_shfl_xorPiS__param_0];
	ld.param.u64 	%rd2, [_Z13test_shfl_xorPiS__param_1];
	cvta.to.global.u64 	%rd3, %rd1;
	cvta.to.global.u64 	%rd4, %rd2;
	mov.u32 	%r1, %tid.x;
	mul.wide.u32 	%rd5, %r1, 4;
	add.s64 	%rd6, %rd4, %rd5;
	ld.global.u32 	%r2, [%rd6];
	shfl.sync.bfly.b32	%r3|%p1, %r2, 16, 6175, -1;
	add.s64 	%rd7, %rd3, %rd5;
	st.global.u32 	[%rd7], %r3;
	ret;

}
	// .globl	_Z6bcast2PfS_
.visible .entry _Z6bcast2PfS_(
	.param .u64 .ptr .align 1 _Z6bcast2PfS__param_0,
	.param .u64 .ptr .align 1 _Z6bcast2PfS__param_1
)
{
	.reg .pred 	%p<11>;
	.reg .b32 	%r<22>;
	.reg .b32 	%f<31>;
	.reg .b64 	%rd<8>;

	ld.param.u64 	%rd1, [_Z6bcast2PfS__param_0];
	ld.param.u64 	%rd2, [_Z6bcast2PfS__param_1];
	cvta.to.global.u64 	%rd3, %rd2;
	cvta.to.global.u64 	%rd4, %rd1;
	mov.u32 	%r1, %tid.x;
	mul.wide.u32 	%rd5, %r1, 4;
	add.s64 	%rd6, %rd4, %rd5;
	add.s64 	%rd7, %rd3, %rd5;
	ld.global.u32 	%r2, [%rd6];
	shfl.sync.bfly.b32	%r3|%p1, %r2, 16, 31, -1;
	mov.b32 	%f1, %r3;
	mov.b32 	%f2, %r2;
	add.f32 	%f3, %f2, %f1;
	st.global.f32 	[%rd6], %f3;
	ld.global.u32 	%r4, [%rd7];
	shfl.sync.bfly.b32	%r5|%p2, %r4, 16, 31, -1;
	mov.b32 	%f4, %r5;
	mov.b32 	%f5, %r4;
	add.f32 	%f6, %f5, %f4;
	st.global.f32 	[%rd7], %f6;
	ld.global.u32 	%r6, [%rd6];
	shfl.sync.bfly.b32	%r7|%p3, %r6, 8, 31, -1;
	mov.b32 	%f7, %r7;
	mov.b32 	%f8, %r6;
	add.f32 	%f9, %f8, %f7;
	st.global.f32 	[%rd6], %f9;
	ld.global.u32 	%r8, [%rd7];
	shfl.sync.bfly.b32	%r9|%p4, %r8, 8, 31, -1;
	mov.b32 	%f10, %r9;
	mov.b32 	%f11, %r8;
	add.f32 	%f12, %f11, %f10;
	st.global.f32 	[%rd7], %f12;
	ld.global.u32 	%r10, [%rd6];
	shfl.sync.bfly.b32	%r11|%p5, %r10, 4, 31, -1;
	mov.b32 	%f13, %r11;
	mov.b32 	%f14, %r10;
	add.f32 	%f15, %f14, %f13;
	st.global.f32 	[%rd6], %f15;
	ld.global.u32 	%r12, [%rd7];
	shfl.sync.bfly.b32	%r13|%p6, %r12, 4, 31, -1;
	mov.b32 	%f16, %r13;
	mov.b32 	%f17, %r12;
	add.f32 	%f18, %f17, %f16;
	st.global.f32 	[%rd7], %f18;
	ld.global.u32 	%r14, [%rd6];
	shfl.sync.bfly.b32	%r15|%p7, %r14, 2, 31, -1;
	mov.b32 	%f19, %r15;
	mov.b32 	%f20, %r14;
	add.f32 	%f21, %f20, %f19;
	st.global.f32 	[%rd6], %f21;
	ld.global.u32 	%r16, [%rd7];
	shfl.sync.bfly.b32	%r17|%p8, %r16, 2, 31, -1;
	mov.b32 	%f22, %r17;
	mov.b32 	%f23, %r16;
	add.f32 	%f24, %f23, %f22;
	st.global.f32 	[%rd7], %f24;
	ld.global.u32 	%r18, [%rd6];
	shfl.sync.bfly.b32	%r19|%p9, %r18, 1, 31, -1;
	mov.b32 	%f25, %r19;
	mov.b32 	%f26, %r18;
	add.f32 	%f27, %f26, %f25;
	st.global.f32 	[%rd6], %f27;
	ld.global.u32 	%r20, [%rd7];
	shfl.sync.bfly.b32	%r21|%p10, %r20, 1, 31, -1;
	mov.b32 	%f28, %r21;
	mov.b32 	%f29, %r20;
	add.f32 	%f30, %f29, %f28;
	st.global.f32 	[%rd7], %f30;
	ret;

}
	// .globl	_Z10vector_addPKfS0_Pfi
.visible .entry _Z10vector_addPKfS0_Pfi(
	.param .u64 .ptr .align 1 _Z10vector_addPKfS0_Pfi_param_0,
	.param .u64 .ptr .align 1 _Z10vector_addPKfS0_Pfi_param_1,
	.param .u64 .ptr .align 1 _Z10vector_addPKfS0_Pfi_param_2,
	.param .u32 _Z10vector_addPKfS0_Pfi_param_3
)
{
	.reg .b32 	%r<5>;
	.reg .b32 	%f<4>;
	.reg .b64 	%rd<11>;

	ld.param.u64 	%rd1, [_Z10vector_addPKfS0_Pfi_param_0];
	ld.param.u64 	%rd2, [_Z10vector_addPKfS0_Pfi_param_1];
	ld.param.u64 	%rd3, [_Z10vector_addPKfS0_Pfi_param_2];
	cvta.to.global.u64 	%rd4, %rd3;
	cvta.to.global.u64 	%rd5, %rd2;
	cvta.to.global.u64 	%rd6, %rd1;
	mov.u32 	%r1, %ctaid.x;
	mov.u32 	%r2, %ntid.x;
	mov.u32 	%r3, %tid.x;
	mad.lo.s32 	%r4, %r1, %r2, %r3;
	mul.wide.s32 	%rd7, %r4, 4;
	add.s64 	%rd8, %rd6, %rd7;
	ld.global.f32 	%f1, [%rd8];
	add.s64 	%rd9, %rd5, %rd7;
	ld.global.f32 	%f2, [%rd9];
	add.f32 	%f3, %f1, %f2;
	add.s64 	%rd10, %rd4, %rd7;
	st.global.f32 	[%rd10], %f3;
	ret;

}
	// .globl	_Z7mat_addPKfS0_Pfii
.visible .entry _Z7mat_addPKfS0_Pfii(
	.param .u64 .ptr .align 1 _Z7mat_addPKfS0_Pfii_param_0,
	.param .u64 .ptr .align 1 _Z7mat_addPKfS0_Pfii_param_1,
	.param .u64 .ptr .align 1 _Z7mat_addPKfS0_Pfii_param_2,
	.param .u32 _Z7mat_addPKfS0_Pfii_param_3,
	.param .u32 _Z7mat_addPKfS0_Pfii_param_4
)
{
	.reg .b32 	%r<11>;
	.reg .b32 	%f<4>;
	.reg .b64 	%rd<11>;

	ld.param.u64 	%rd1, [_Z7mat_addPKfS0_Pfii_param_0];
	ld.param.u64 	%rd2, [_Z7mat_addPKfS0_Pfii_param_1];
	ld.param.u64 	%rd3, [_Z7mat_addPKfS0_Pfii_param_2];
	ld.param.u32 	%r1, [_Z7mat_addPKfS0_Pfii_param_3];
	cvta.to.global.u64 	%rd4, %rd3;
	cvta.to.global.u64 	%rd5, %rd2;
	cvta.to.global.u64 	%rd6, %rd1;
	mov.u32 	%r2, %ctaid.x;
	mov.u32 	%r3, %ntid.x;
	mov.u32 	%r4, %tid.x;
	mad.lo.s32 	%r5, %r2, %r3, %r4;
	mov.u32 	%r6, %ctaid.y;
	mov.u32 	%r7, %ntid.y;
	mov.u32 	%r8, %tid.y;
	mad.lo.s32 	%r9, %r6, %r7, %r8;
	mad.lo.s32 	%r10, %r1, %r9, %r5;
	mul.wide.s32 	%rd7, %r10, 4;
	add.s64 	%rd8, %rd6, %rd7;
	ld.global.f32 	%f1, [%rd8];
	add.s64 	%rd9, %rd5, %rd7;
	ld.global.f32 	%f2, [%rd9];
	add.f32 	%f3, %f1, %f2;
	add.s64 	%rd10, %rd4, %rd7;
	st.global.f32 	[%rd10], %f3;
	ret;

}
	// .globl	_Z14mul_mat_simplePKfS0_Pfiii
.visible .entry _Z14mul_mat_simplePKfS0_Pfiii(
	.param .u64 .ptr .align 1 _Z14mul_mat_simplePKfS0_Pfiii_param_0,
	.param .u64 .ptr .align 1 _Z14mul_mat_simplePKfS0_Pfiii_param_1,
	.param .u64 .ptr .align 1 _Z14mul_mat_simplePKfS0_Pfiii_param_2,
	.param .u32 _Z14mul_mat_simplePKfS0_Pfiii_param_3,
	.param .u32 _Z14mul_mat_simplePKfS0_Pfiii_param_4,
	.param .u32 _Z14mul_mat_simplePKfS0_Pfiii_param_5
)
{
	.reg .pred 	%p<2>;
	.reg .b32 	%r<15>;
	.reg .b32 	%f<7>;
	.reg .b64 	%rd<13>;

	ld.param.u64 	%rd1, [_Z14mul_mat_simplePKfS0_Pfiii_param_0];
	ld.param.u64 	%rd2, [_Z14mul_mat_simplePKfS0_Pfiii_param_1];
	ld.param.u64 	%rd3, [_Z14mul_mat_simplePKfS0_Pfiii_param_2];
	ld.param.u32 	%r3, [_Z14mul_mat_simplePKfS0_Pfiii_param_4];
	ld.param.u32 	%r4, [_Z14mul_mat_simplePKfS0_Pfiii_param_5];
	mov.u32 	%r5, %ctaid.x;
	mov.u32 	%r6, %ntid.x;
	mov.u32 	%r7, %tid.x;
	mad.lo.s32 	%r1, %r5, %r6, %r7;
	mov.u32 	%r8, %ctaid.y;
	mov.u32 	%r9, %ntid.y;
	mov.u32 	%r10, %tid.y;
	mad.lo.s32 	%r2, %r8, %r9, %r10;
	setp.lt.s32 	%p1, %r4, 1;
	mov.f32 	%f6, 0f00000000;
	@%p1 bra 	$L__BB5_2;
	cvta.to.global.u64 	%rd4, %rd1;
	cvta.to.global.u64 	%rd5, %rd2;
	add.s32 	%r11, %r4, -1;
	mad.lo.s32 	%r12, %r4, %r2, %r11;
	mul.wide.u32 	%rd6, %r12, 4;
	add.s64 	%rd7, %rd4, %rd6;
	ld.global.nc.f32 	%f4, [%rd7];
	mad.lo.s32 	%r13, %r11, %r3, %r1;
	mul.wide.s32 	%rd8, %r13, 4;
	add.s64 	%rd9, %rd5, %rd8;
	ld.global.nc.f32 	%f5, [%rd9];
	mul.f32 	%f6, %f4, %f5;
$L__BB5_2:
	cvta.to.global.u64 	%rd10, %rd3;
	mad.lo.s32 	%r14, %r3, %r2, %r1;
	mul.wide.s32 	%rd11, %r14, 4;
	add.s64 	%rd12, %rd10, %rd11;
	st.global.f32 	[%rd12], %f6;
	ret;

}
	// .globl	_Z20softmax_simple_f32_2PKfPfib
.visible .entry _Z20softmax_simple_f32_2PKfPfib(
	.param .u64 .ptr .align 1 _Z20softmax_simple_f32_2PKfPfib_param_0,
	.param .u64 .ptr .align 1 _Z20softmax_simple_f32_2PKfPfib_param_1,
	.param .u32 _Z20softmax_simple_f32_2PKfPfib_param_2,
	.param .u8 _Z20softmax_simple_f32_2PKfPfib_param_3
)
{
	.reg .pred 	%p<19>;
	.reg .b32 	%r<76>;
	.reg .b32 	%f<308>;
	.reg .b64 	%rd<31>;

	ld.param.u64 	%rd12, [_Z20softmax_simple_f32_2PKfPfib_param_0];
	ld.param.u64 	%rd11, [_Z20softmax_simple_f32_2PKfPfib_param_1];
	ld.param.u32 	%r27, [_Z20softmax_simple_f32_2PKfPfib_param_2];
	cvta.to.global.u64 	%rd1, %rd12;
	setp.lt.s32 	%p1, %r27, 1;
	mov.f32 	%f298, 0fFF800000;
	@%p1 bra 	$L__BB6_13;
	and.b32  	%r1, %r27, 15;
	setp.lt.u32 	%p2, %r27, 16;
	mov.f32 	%f298, 0fFF800000;
	mov.b32 	%r67, 0;
	@%p2 bra 	$L__BB6_4;
	and.b32  	%r67, %r27, 2147483632;
	neg.s32 	%r71, %r67;
	add.s64 	%rd29, %rd1, 32;
	mov.f32 	%f298, 0fFF800000;
$L__BB6_3:
	.pragma "nounroll";
	ld.global.f32 	%f30, [%rd29+-32];
	max.f32 	%f31, %f30, %f298;
	ld.global.f32 	%f32, [%rd29+-28];
	max.f32 	%f33, %f32, %f31;
	ld.global.f32 	%f34, [%rd29+-24];
	max.f32 	%f35, %f34, %f33;
	ld.global.f32 	%f36, [%rd29+-20];
	max.f32 	%f37, %f36, %f35;
	ld.global.f32 	%f38, [%rd29+-16];
	max.f32 	%f39, %f38, %f37;
	ld.global.f32 	%f40, [%rd29+-12];
	max.f32 	%f41, %f40, %f39;
	ld.global.f32 	%f42, [%rd29+-8];
	max.f32 	%f43, %f42, %f41;
	ld.global.f32 	%f44, [%rd29+-4];
	max.f32 	%f45, %f44, %f43;
	ld.global.f32 	%f46, [%rd29];
	max.f32 	%f47, %f46, %f45;
	ld.global.f32 	%f48, [%rd29+4];
	max.f32 	%f49, %f48, %f47;
	ld.global.f32 	%f50, [%rd29+8];
	max.f32 	%f51, %f50, %f49;
	ld.global.f32 	%f52, [%rd29+12];
	max.f32 	%f53, %f52, %f51;
	ld.global.f32 	%f54, [%rd29+16];
	max.f32 	%f55, %f54, %f53;
	ld.global.f32 	%f56, [%rd29+20];
	max.f32 	%f57, %f56, %f55;
	ld.global.f32 	%f58, [%rd29+24];
	max.f32 	%f59, %f58, %f57;
	ld.global.f32 	%f60, [%rd29+28];
	max.f32 	%f298, %f60, %f59;
	add.s32 	%r71, %r71, 16;
	add.s64 	%rd29, %rd29, 64;
	setp.eq.s32 	%p3, %r71, 0;
	@%p3 bra 	$L__BB6_4;
	bra.uni 	$L__BB6_3;
$L__BB6_4:
	setp.eq.s32 	%p4, %r1, 0;
	@%p4 bra 	$L__BB6_13;
	and.b32  	%r5, %r27, 7;
	setp.lt.u32 	%p5, %r1, 8;
	@%p5 bra 	$L__BB6_7;
	mul.wide.u32 	%rd13, %r67, 4;
	add.s64 	%rd14, %rd1, %rd13;
	ld.global.f32 	%f62, [%rd14];
	max.f32 	%f63, %f62, %f298;
	ld.global.f32 	%f64, [%rd14+4];
	max.f32 	%f65, %f64, %f63;
	ld.global.f32 	%f66, [%rd14+8];
	max.f32 	%f67, %f66, %f65;
	ld.global.f32 	%f68, [%rd14+12];
	max.f32 	%f69, %f68, %f67;
	ld.global.f32 	%f70, [%rd14+16];
	max.f32 	%f71, %f70, %f69;
	ld.global.f32 	%f72, [%rd14+20];
	max.f32 	%f73, %f72, %f71;
	ld.global.f32 	%f74, [%rd14+24];
	max.f32 	%f75, %f74, %f73;
	ld.global.f32 	%f76, [%rd14+28];
	max.f32 	%f298, %f76, %f75;
	add.s32 	%r67, %r67, 8;
$L__BB6_7:
	setp.eq.s32 	%p6, %r5, 0;
	@%p6 bra 	$L__BB6_13;
	and.b32  	%r8, %r27, 3;
	setp.lt.u32 	%p7, %r5, 4;
	@%p7 bra 	$L__BB6_10;
	mul.wide.u32 	%rd15, %r67, 4;
	add.s64 	%rd16, %rd1, %rd15;
	ld.global.f32 	%f78, [%rd16];
	max.f32 	%f79, %f78, %f298;
	ld.global.f32 	%f80, [%rd16+4];
	max.f32 	%f81, %f80, %f79;
	ld.global.f32 	%f82, [%rd16+8];
	max.f32 	%f83, %f82, %f81;
	ld.global.f32 	%f84, [%rd16+12];
	max.f32 	%f298, %f84, %f83;
	add.s32 	%r67, %r67, 4;
$L__BB6_10:
	setp.eq.s32 	%p8, %r8, 0;
	@%p8 bra 	$L__BB6_13;
	mul.wide.u32 	%rd17, %r67, 4;
	add.s64 	%rd28, %rd1, %rd17;
	neg.s32 	%r70, %r8;
$L__BB6_12:
	.pragma "nounroll";
	ld.global.f32 	%f85, [%rd28];
	max.f32 	%f298, %f85, %f298;
	add.s64 	%rd28, %rd28, 4;
	add.s32 	%r70, %r70, 1;
	setp.ne.s32 	%p9, %r70, 0;
	@%p9 bra 	$L__BB6_12;
$L__BB6_13:
	setp.lt.s32 	%p10, %r27, 1;
	mov.f32 	%f307, 0f00000000;
	@%p10 bra 	$L__BB6_25;
	and.b32  	%r14, %r27, 7;
	setp.lt.u32 	%p11, %r27, 8;
	mov.f32 	%f307, 0f00000000;
	mov.b32 	%r73, 0;
	@%p11 bra 	$L__BB6_17;
	and.b32  	%r73, %r27, 2147483640;
	neg.s32 	%r72, %r73;
	add.s64 	%rd30, %rd1, 16;
	mov.f32 	%f307, 0f00000000;
$L__BB6_16:
	.pragma "nounroll";
	ld.global.f32 	%f90, [%rd30+-16];
	sub.f32 	%f91, %f90, %f298;
	fma.rn.f32 	%f92, %f91, 0f3BBB989D, 0f3F000000;
	cvt.sat.f32.f32 	%f93, %f92;
	mov.f32 	%f94, 0f4B400001;
	mov.f32 	%f95, 0f437C0000;
	fma.rm.f32 	%f96, %f93, %f95, %f94;
	add.f32 	%f97, %f96, 0fCB40007F;
	neg.f32 	%f98, %f97;
	fma.rn.f32 	%f99, %f91, 0f3FB8AA3B, %f98;
	fma.rn.f32 	%f100, %f91, 0f32A57060, %f99;
	mov.b32 	%r30, %f96;
	shl.b32 	%r31, %r30, 23;
	mov.b32 	%f101, %r31;
	ex2.approx.ftz.f32 	%f102, %f100;
	fma.rn.f32 	%f103, %f102, %f101, %f307;
	ld.global.f32 	%f104, [%rd30+-12];
	sub.f32 	%f105, %f104, %f298;
	fma.rn.f32 	%f106, %f105, 0f3BBB989D, 0f3F000000;
	cvt.sat.f32.f32 	%f107, %f106;
	fma.rm.f32 	%f108, %f107, %f95, %f94;
	add.f32 	%f109, %f108, 0fCB40007F;
	neg.f32 	%f110, %f109;
	fma.rn.f32 	%f111, %f105, 0f3FB8AA3B, %f110;
	fma.rn.f32 	%f112, %f105, 0f32A57060, %f111;
	mov.b32 	%r32, %f108;
	shl.b32 	%r33, %r32, 23;
	mov.b32 	%f113, %r33;
	ex2.approx.ftz.f32 	%f114, %f112;
	fma.rn.f32 	%f115, %f114, %f113, %f103;
	ld.global.f32 	%f116, [%rd30+-8];
	sub.f32 	%f117, %f116, %f298;
	fma.rn.f32 	%f118, %f117, 0f3BBB989D, 0f3F000000;
	cvt.sat.f32.f32 	%f119, %f118;
	fma.rm.f32 	%f120, %f119, %f95, %f94;
	add.f32 	%f121, %f120, 0fCB40007F;
	neg.f32 	%f122, %f121;
	fma.rn.f32 	%f123, %f117, 0f3FB8AA3B, %f122;
	fma.rn.f32 	%f124, %f117, 0f32A57060, %f123;
	mov.b32 	%r34, %f120;
	shl.b32 	%r35, %r34, 23;
	mov.b32 	%f125, %r35;
	ex2.approx.ftz.f32 	%f126, %f124;
	fma.rn.f32 	%f127, %f126, %f125, %f115;
	ld.global.f32 	%f128, [%rd30+-4];
	sub.f32 	%f129, %f128, %f298;
	fma.rn.f32 	%f130, %f129, 0f3BBB989D, 0f3F000000;
	cvt.sat.f32.f32 	%f131, %f130;
	fma.rm.f32 	%f132, %f131, %f95, %f94;
	add.f32 	%f133, %f132, 0fCB40007F;
	neg.f32 	%f134, %f133;
	fma.rn.f32 	%f135, %f129, 0f3FB8AA3B, %f134;
	fma.rn.f32 	%f136, %f129, 0f32A57060, %f135;
	mov.b32 	%r36, %f132;
	shl.b32 	%r37, %r36, 23;
	mov.b32 	%f137, %r37;
	ex2.approx.ftz.f32 	%f138, %f136;
	fma.rn.f32 	%f139, %f138, %f137, %f127;
	ld.global.f32 	%f140, [%rd30];
	sub.f32 	%f141, %f140, %f298;
	fma.rn.f32 	%f142, %f141, 0f3BBB989D, 0f3F000000;
	cvt.sat.f32.f32 	%f143, %f142;
	fma.rm.f32 	%f144, %f143, %f95, %f94;
	add.f32 	%f145, %f144, 0fCB40007F;
	neg.f32 	%f146, %f145;
	fma.rn.f32 	%f147, %f141, 0f3FB8AA3B, %f146;
	fma.rn.f32 	%f148, %f141, 0f32A57060, %f147;
	mov.b32 	%r38, %f144;
	shl.b32 	%r39, %r38, 23;
	mov.b32 	%f149, %r39;
	ex2.approx.ftz.f32 	%f150, %f148;
	fma.rn.f32 	%f151, %f150, %f149, %f139;
	ld.global.f32 	%f152, [%rd30+4];
	sub.f32 	%f153, %f152, %f298;
	fma.rn.f32 	%f154, %f153, 0f3BBB989D, 0f3F000000;
	cvt.sat.f32.f32 	%f155, %f154;
	fma.rm.f32 	%f156, %f155, %f95, %f94;
	add.f32 	%f157, %f156, 0fCB40007F;
	neg.f32 	%f158, %f157;
	fma.rn.f32 	%f159, %f153, 0f3FB8AA3B, %f158;
	fma.rn.f32 	%f160, %f153, 0f32A57060, %f159;
	mov.b32 	%r40, %f156;
	shl.b32 	%r41, %r40, 23;
	mov.b32 	%f161, %r41;
	ex2.approx.ftz.f32 	%f162, %f160;
	fma.rn.f32 	%f163, %f162, %f161, %f151;
	ld.global.f32 	%f164, [%rd30+8];
	sub.f32 	%f165, %f164, %f298;
	fma.rn.f32 	%f166, %f165, 0f3BBB989D, 0f3F000000;
	cvt.sat.f32.f32 	%f167, %f166;
	fma.rm.f32 	%f168, %f167, %f95, %f94;
	add.f32 	%f169, %f168, 0fCB40007F;
	neg.f32 	%f170, %f169;
	fma.rn.f32 	%f171, %f165, 0f3FB8AA3B, %f170;
	fma.rn.f32 	%f172, %f165, 0f32A57060, %f171;
	mov.b32 	%r42, %f168;
	shl.b32 	%r43, %r42, 23;
	mov.b32 	%f173, %r43;
	ex2.approx.ftz.f32 	%f174, %f172;
	fma.rn.f32 	%f175, %f174, %f173, %f163;
	ld.global.f32 	%f176, [%rd30+12];
	sub.f32 	%f177, %f176, %f298;
	fma.rn.f32 	%f178, %f177, 0f3BBB989D, 0f3F000000;
	cvt.sat.f32.f32 	%f179, %f178;
	fma.rm.f32 	%f180, %f179, %f95, %f94;
	add.f32 	%f181, %f180, 0fCB40007F;
	neg.f32 	%f182, %f181;
	fma.rn.f32 	%f183, %f177, 0f3FB8AA3B, %f182;
	fma.rn.f32 	%f184, %f177, 0f32A57060, %f183;
	mov.b32 	%r44, %f180;
	shl.b32 	%r45, %r44, 23;
	mov.b32 	%f185, %r45;
	ex2.approx.ftz.f32 	%f186, %f184;
	fma.rn.f32 	%f307, %f186, %f185, %f175;
	add.s32 	%r72, %r72, 8;
	add.s64 	%rd30, %rd30, 32;
	setp.ne.s32 	%p12, %r72, 0;
	@%p12 bra 	$L__BB6_16;
$L__BB6_17:
	setp.eq.s32 	%p13, %r14, 0;
	@%p13 bra 	$L__BB6_25;
	and.b32  	%r22, %r27, 3;
	setp.lt.u32 	%p14, %r14, 4;
	@%p14 bra 	$L__BB6_20;
	mul.wide.u32 	%rd18, %r73, 4;
	add.s64 	%rd19, %rd1, %rd18;
	ld.global.f32 	%f188, [%rd19];
	sub.f32 	%f189, %f188, %f298;
	fma.rn.f32 	%f190, %f189, 0f3BBB989D, 0f3F000000;
	cvt.sat.f32.f32 	%f191, %f190;
	mov.f32 	%f192, 0f4B400001;
	mov.f32 	%f193, 0f437C0000;
	fma.rm.f32 	%f194, %f191, %f193, %f192;
	add.f32 	%f195, %f194, 0fCB40007F;
	neg.f32 	%f196, %f195;
	fma.rn.f32 	%f197, %f189, 0f3FB8AA3B, %f196;
	fma.rn.f32 	%f198, %f189, 0f32A57060, %f197;
	mov.b32 	%r46, %f194;
	shl.b32 	%r47, %r46, 23;
	mov.b32 	%f199, %r47;
	ex2.approx.ftz.f32 	%f200, %f198;
	fma.rn.f32 	%f201, %f200, %f199, %f307;
	ld.global.f32 	%f202, [%rd19+4];
	sub.f32 	%f203, %f202, %f298;
	fma.rn.f32 	%f204, %f203, 0f3BBB989D, 0f3F000000;
	cvt.sat.f32.f32 	%f205, %f204;
	fma.rm.f32 	%f206, %f205, %f193, %f192;
	add.f32 	%f207, %f206, 0fCB40007F;
	neg.f32 	%f208, %f207;
	fma.rn.f32 	%f209, %f203, 0f3FB8AA3B, %f208;
	fma.rn.f32 	%f210, %f203, 0f32A57060, %f209;
	mov.b32 	%r48, %f206;
	shl.b32 	%r49, %r48, 23;
	mov.b32 	%f211, %r49;
	ex2.approx.ftz.f32 	%f212, %f210;
	fma.rn.f32 	%f213, %f212, %f211, %f201;
	ld.global.f32 	%f214, [%rd19+8];
	sub.f32 	%f215, %f214, %f298;
	fma.rn.f32 	%f216, %f215, 0f3BBB989D, 0f3F000000;
	cvt.sat.f32.f32 	%f217, %f216;
	fma.rm.f32 	%f218, %f217, %f193, %f192;
	add.f32 	%f219, %f218, 0fCB40007F;
	neg.f32 	%f220, %f219;
	fma.rn.f32 	%f221, %f215, 0f3FB8AA3B, %f220;
	fma.rn.f32 	%f222, %f215, 0f32A57060, %f221;
	mov.b32 	%r50, %f218;
	shl.b32 	%r51, %r50, 23;
	mov.b32 	%f223, %r51;
	ex2.approx.ftz.f32 	%f224, %f222;
	fma.rn.f32 	%f225, %f224, %f223, %f213;
	ld.global.f32 	%f226, [%rd19+12];
	sub.f32 	%f227, %f226, %f298;
	fma.rn.f32 	%f228, %f227, 0f3BBB989D, 0f3F000000;
	cvt.sat.f32.f32 	%f229, %f228;
	fma.rm.f32 	%f230, %f229, %f193, %f192;
	add.f32 	%f231, %f230, 0fCB40007F;
	neg.f32 	%f232, %f231;
	fma.rn.f32 	%f233, %f227, 0f3FB8AA3B, %f232;
	fma.rn.f32 	%f234, %f227, 0f32A57060, %f233;
	mov.b32 	%r52, %f230;
	shl.b32 	%r53, %r52, 23;
	mov.b32 	%f235, %r53;
	ex2.approx.ftz.f32 	%f236, %f234;
	fma.rn.f32 	%f307, %f236, %f235, %f225;
	add.s32 	%r73, %r73, 4;
$L__BB6_20:
	setp.eq.s32 	%p15, %r22, 0;
	@%p15 bra 	$L__BB6_25;
	setp.eq.s32 	%p16, %r22, 1;
	@%p16 bra 	$L__BB6_23;
	mul.wide.u32 	%rd20, %r73, 4;
	add.s64 	%rd21, %rd1, %rd20;
	ld.global.f32 	%f238, [%rd21];
	sub.f32 	%f239, %f238, %f298;
	fma.rn.f32 	%f240, %f239, 0f3BBB989D, 0f3F000000;
	cvt.sat.f32.f32 	%f241, %f240;
	mov.f32 	%f242, 0f4B400001;
	mov.f32 	%f243, 0f437C0000;
	fma.rm.f32 	%f244, %f241, %f243, %f242;
	add.f32 	%f245, %f244, 0fCB40007F;
	neg.f32 	%f246, %f245;
	fma.rn.f32 	%f247, %f239, 0f3FB8AA3B, %f246;
	fma.rn.f32 	%f248, %f239, 0f32A57060, %f247;
	mov.b32 	%r54, %f244;
	shl.b32 	%r55, %r54, 23;
	mov.b32 	%f249, %r55;
	ex2.approx.ftz.f32 	%f250, %f248;
	fma.rn.f32 	%f251, %f250, %f249, %f307;
	ld.global.f32 	%f252, [%rd21+4];
	sub.f32 	%f253, %f252, %f298;
	fma.rn.f32 	%f254, %f253, 0f3BBB989D, 0f3F000000;
	cvt.sat.f32.f32 	%f255, %f254;
	fma.rm.f32 	%f256, %f255, %f243, %f242;
	add.f32 	%f257, %f256, 0fCB40007F;
	neg.f32 	%f258, %f257;
	fma.rn.f32 	%f259, %f253, 0f3FB8AA3B, %f258;
	fma.rn.f32 	%f260, %f253, 0f32A57060, %f259;
	mov.b32 	%r56, %f256;
	shl.b32 	%r57, %r56, 23;
	mov.b32 	%f261, %r57;
	ex2.approx.ftz.f32 	%f262, %f260;
	fma.rn.f32 	%f307, %f262, %f261, %f251;
	add.s32 	%r73, %r73, 2;
$L__BB6_23:
	and.b32  	%r58, %r27, 1;
	setp.eq.b32 	%p17, %r58, 1;
	not.pred 	%p18, %p17;
	@%p18 bra 	$L__BB6_25;
	mul.wide.u32 	%rd22, %r73, 4;
	add.s64 	%rd23, %rd1, %rd22;
	ld.global.f32 	%f263, [%rd23];
	sub.f32 	%f264, %f263, %f298;
	fma.rn.f32 	%f265, %f264, 0f3BBB989D, 0f3F000000;
	cvt.sat.f32.f32 	%f266, %f265;
	mov.f32 	%f267, 0f4B400001;
	mov.f32 	%f268, 0f437C0000;
	fma.rm.f32 	%f269, %f266, %f268, %f267;
	add.f32 	%f270, %f269, 0fCB40007F;
	neg.f32 	%f271, %f270;
	fma.rn.f32 	%f272, %f264, 0f3FB8AA3B, %f271;
	fma.rn.f32 	%f273, %f264, 0f32A57060, %f272;
	mov.b32 	%r59, %f269;
	shl.b32 	%r60, %r59, 23;
	mov.b32 	%f274, %r60;
	ex2.approx.ftz.f32 	%f275, %f273;
	fma.rn.f32 	%f307, %f275, %f274, %f307;
$L__BB6_25:
	cvta.to.global.u64 	%rd24, %rd11;
	mov.u32 	%r61, %tid.x;
	mov.u32 	%r62, %ntid.x;
	mov.u32 	%r63, %ctaid.x;
	mad.lo.s32 	%r64, %r63, %r62, %r61;
	mul.wide.s32 	%rd25, %r64, 4;
	add.s64 	%rd26, %rd1, %rd25;
	ld.global.f32 	%f276, [%rd26];
	sub.f32 	%f277, %f276, %f298;
	fma.rn.f32 	%f278, %f277, 0f3BBB989D, 0f3F000000;
	cvt.sat.f32.f32 	%f279, %f278;
	mov.f32 	%f280, 0f4B400001;
	mov.f32 	%f281, 0f437C0000;
	fma.rm.f32 	%f282, %f279, %f281, %f280;
	add.f32 	%f283, %f282, 0fCB40007F;
	neg.f32 	%f284, %f283;
	fma.rn.f32 	%f285, %f277, 0f3FB8AA3B, %f284;
	fma.rn.f32 	%f286, %f277, 0f32A57060, %f285;
	mov.b32 	%r65, %f282;
	shl.b32 	%r66, %r65, 23;
	mov.b32 	%f287, %r66;
	ex2.approx.ftz.f32 	%f288, %f286;
	mul.f32 	%f289, %f288, %f287;
	div.rn.f32 	%f290, %f289, %f307;
	add.s64 	%rd27, %rd24, %rd25;
	st.global.f32 	[%rd27], %f290;
	ret;

}


// ===== COMPILED SASS (sm_100) =====

	.target	sm_100

	.elftype	@"ET_EXEC"


//--------------------- .note.nv.tkinfo           --------------------------
	.section	.note.nv.tkinfo,"",@"SHT_NOTE"
	.sectionflags	@"SHF_NOTE_NV_TKINFO"
	.tkinfo
        /*0018*/ 	.word	0x00000002
        /*0030*/ 	.string	""
        /*0030*/ 	.string	"ptxas"
        /*0030*/ 	.string	"Cuda compilation tools, release 13.0, V13.0.88"
        /*0030*/ 	.string	"Build cuda_13.0.r13.0/compiler.36424714_0"
        /*0030*/ 	.string	"-arch sm_100 -m 64 "



//--------------------- .note.nv.cuinfo           --------------------------
	.section	.note.nv.cuinfo,"",@"SHT_NOTE"
	.sectionflags	@"SHF_NOTE_NV_CUINFO"
        /*0018*/ 	.short	0x0002
        /*001a*/ 	.short	0x0064
        /*001c*/ 	.short	0x0082
	.zero		2


//--------------------- .nv.info                  --------------------------
	.section	.nv.info,"",@"SHT_CUDA_INFO"
	.align	4


	//----- nvinfo : EIATTR_REGCOUNT
	.align		4
        /*0000*/ 	.byte	0x04, 0x2f
        /*0002*/ 	.short	(.L_2 - .L_1)
	.align		4
.L_1:
        /*0004*/ 	.word	index@(_Z10print_dimsv)
        /*0008*/ 	.word	0x00000018


	//----- nvinfo : EIATTR_FRAME_SIZE
	.align		4
.L_2:
        /*000c*/ 	.byte	0x04, 0x11
        /*000e*/ 	.short	(.L_4 - .L_3)
	.align		4
.L_3:
        /*0010*/ 	.word	index@(_Z10print_dimsv)
        /*0014*/ 	.word	0x00000010


	//----- nvinfo : EIATTR_REGCOUNT
	.align		4
.L_4:
        /*0018*/ 	.byte	0x04, 0x2f
        /*001a*/ 	.short	(.L_6 - .L_5)
	.align		4
.L_5:
        /*001c*/ 	.word	index@(_Z13test_shfl_xorPiS_)
        /*0020*/ 	.word	0x0000000c


	//----- nvinfo : EIATTR_FRAME_SIZE
	.align		4
.L_6:
        /*0024*/ 	.byte	0x04, 0x11
        /*0026*/ 	.short	(.L_8 - .L_7)
	.align		4
.L_7:
        /*0028*/ 	.word	index@(_Z13test_shfl_xorPiS_)
        /*002c*/ 	.word	0x00000000


	//----- nvinfo : EIATTR_REGCOUNT
	.align		4
.L_8:
        /*0030*/ 	.byte	0x04, 0x2f
        /*0032*/ 	.short	(.L_10 - .L_9)
	.align		4
.L_9:
        /*0034*/ 	.word	index@(_Z6bcast2PfS_)
        /*0038*/ 	.word	0x00000012


	//----- nvinfo : EIATTR_FRAME_SIZE
	.align		4
.L_10:
        /*003c*/ 	.byte	0x04, 0x11
        /*003e*/ 	.short	(.L_12 - .L_11)
	.align		4
.L_11:
        /*0040*/ 	.word	index@(_Z6bcast2PfS_)
        /*0044*/ 	.word	0x00000000


	//----- nvinfo : EIATTR_REGCOUNT
	.align		4
.L_12:
        /*0048*/ 	.byte	0x04, 0x2f
        /*004a*/ 	.short	(.L_14 - .L_13)
	.align		4
.L_13:
        /*004c*/ 	.word	index@(_Z10vector_addPKfS0_Pfi)
        /*0050*/ 	.word	0x0000000c


	//----- nvinfo : EIATTR_FRAME_SIZE
	.align		4
.L_14:
        /*0054*/ 	.byte	0x04, 0x11
        /*0056*/ 	.short	(.L_16 - .L_15)
	.align		4
.L_15:
        /*0058*/ 	.word	index@(_Z10vector_addPKfS0_Pfi)
        /*005c*/ 	.word	0x00000000


	//----- nvinfo : EIATTR_REGCOUNT
	.align		4
.L_16:
        /*0060*/ 	.byte	0x04, 0x2f
        /*0062*/ 	.short	(.L_18 - .L_17)
	.align		4
.L_17:
        /*0064*/ 	.word	index@(_Z7mat_addPKfS0_Pfii)
        /*0068*/ 	.word	0x0000000c


	//----- nvinfo : EIATTR_FRAME_SIZE
	.align		4
.L_18:
        /*006c*/ 	.byte	0x04, 0x11
        /*006e*/ 	.short	(.L_20 - .L_19)
	.align		4
.L_19:
        /*0070*/ 	.word	index@(_Z7mat_addPKfS0_Pfii)
        /*0074*/ 	.word	0x00000000


	//----- nvinfo : EIATTR_REGCOUNT
	.align		4
.L_20:
        /*0078*/ 	.byte	0x04, 0x2f
        /*007a*/ 	.short	(.L_22 - .L_21)
	.align		4
.L_21:
        /*007c*/ 	.word	index@(_Z14mul_mat_simplePKfS0_Pfiii)
        /*0080*/ 	.word	0x0000000e


	//----- nvinfo : EIATTR_FRAME_SIZE
	.align		4
.L_22:
        /*0084*/ 	.byte	0x04, 0x11
        /*0086*/ 	.short	(.L_24 - .L_23)
	.align		4
.L_23:
        /*0088*/ 	.word	index@(_Z14mul_mat_simplePKfS0_Pfiii)
        /*008c*/ 	.word	0x00000000


	//----- nvinfo : EIATTR_REGCOUNT
	.align		4
.L_24:
        /*0090*/ 	.byte	0x04, 0x2f
        /*0092*/ 	.short	(.L_26 - .L_25)
	.align		4
.L_25:
        /*0094*/ 	.word	index@(_Z20softmax_simple_f32_2PKfPfib)
        /*0098*/ 	.word	0x00000020


	//----- nvinfo : EIATTR_FRAME_SIZE
	.align		4
.L_26:
        /*009c*/ 	.byte	0x04, 0x11
        /*009e*/ 	.short	(.L_28 - .L_27)
	.align		4
.L_27:
        /*00a0*/ 	.word	index@($__internal_0_$__cuda_sm3x_div_rn_noftz_f32_slowpath)
        /*00a4*/ 	.word	0x00000000


	//----- nvinfo : EIATTR_FRAME_SIZE
	.align		4
.L_28:
        /*00a8*/ 	.byte	0x04, 0x11
        /*00aa*/ 	.short	(.L_30 - .L_29)
	.align		4
.L_29:
        /*00ac*/ 	.word	index@(_Z20softmax_simple_f32_2PKfPfib)
        /*00b0*/ 	.word	0x00000000


	//----- nvinfo : EIATTR_MIN_STACK_SIZE
	.align		4
.L_30:
        /*00b4*/ 	.byte	0x04, 0x12
        /*00b6*/ 	.short	(.L_32 - .L_31)
	.align		4
.L_31:
        /*00b8*/ 	.word	index@(_Z20softmax_simple_f32_2PKfPfib)
        /*00bc*/ 	.word	0x00000000


	//----- nvinfo : EIATTR_MIN_STACK_SIZE
	.align		4
.L_32:
        /*00c0*/ 	.byte	0x04, 0x12
        /*00c2*/ 	.short	(.L_34 - .L_33)
	.align		4
.L_33:
        /*00c4*/ 	.word	index@(_Z14mul_mat_simplePKfS0_Pfiii)
        /*00c8*/ 	.word	0x00000000


	//----- nvinfo : EIATTR_MIN_STACK_SIZE
	.align		4
.L_34:
        /*00cc*/ 	.byte	0x04, 0x12
        /*00ce*/ 	.short	(.L_36 - .L_35)
	.align		4
.L_35:
        /*00d0*/ 	.word	index@(_Z7mat_addPKfS0_Pfii)
        /*00d4*/ 	.word	0x00000000


	//----- nvinfo : EIATTR_MIN_STACK_SIZE
	.align		4
.L_36:
        /*00d8*/ 	.byte	0x04, 0x12
        /*00da*/ 	.short	(.L_38 - .L_37)
	.align		4
.L_37:
        /*00dc*/ 	.word	index@(_Z10vector_addPKfS0_Pfi)
        /*00e0*/ 	.word	0x00000000


	//----- nvinfo : EIATTR_MIN_STACK_SIZE
	.align		4
.L_38:
        /*00e4*/ 	.byte	0x04, 0x12
        /*00e6*/ 	.short	(.L_40 - .L_39)
	.align		4
.L_39:
        /*00e8*/ 	.word	index@(_Z6bcast2PfS_)
        /*00ec*/ 	.word	0x00000000


	//----- nvinfo : EIATTR_MIN_STACK_SIZE
	.align		4
.L_40:
        /*00f0*/ 	.byte	0x04, 0x12
        /*00f2*/ 	.short	(.L_42 - .L_41)
	.align		4
.L_41:
        /*00f4*/ 	.word	index@(_Z13test_shfl_xorPiS_)
        /*00f8*/ 	.word	0x00000000


	//----- nvinfo : EIATTR_MIN_STACK_SIZE
	.align		4
.L_42:
        /*00fc*/ 	.byte	0x04, 0x12
        /*00fe*/ 	.short	(.L_44 - .L_43)
	.align		4
.L_43:
        /*0100*/ 	.word	index@(_Z10print_dimsv)
        /*0104*/ 	.word	0x00000010
.L_44:


//--------------------- .nv.compat                --------------------------
	.section	.nv.compat,"",@"SHT_CUDA_COMPAT_INFO"
	.align	4
        /*0000*/ 	.byte	0x02, 0x09, 0x00, 0x00, 0x02, 0x02, 0x01, 0x00, 0x02, 0x05, 0x05, 0x00, 0x03, 0x07, 0x01, 0x01
        /*0010*/ 	.byte	0x02, 0x03, 0x00, 0x00, 0x02, 0x06, 0x01, 0x00, 0x04, 0x0b, 0x08, 0x00, 0x01, 0x00, 0x00, 0x00
        /*0020*/ 	.byte	0x00, 0x00, 0x00, 0x00


//--------------------- .nv.info._Z20softmax_simple_f32_2PKfPfib --------------------------
	.section	.nv.info._Z20softmax_simple_f32_2PKfPfib,"",@"SHT_CUDA_INFO"
	.sectionflags	@""
	.align	4


	//----- nvinfo : EIATTR_CUDA_API_VERSION
	.align		4
        /*0000*/ 	.byte	0x04, 0x37
        /*0002*/ 	.short	(.L_46 - .L_45)
.L_45:
        /*0004*/ 	.word	0x00000082


	//----- nvinfo : EIATTR_KPARAM_INFO
	.align		4
.L_46:
        /*0008*/ 	.byte	0x04, 0x17
        /*000a*/ 	.short	(.L_48 - .L_47)
.L_47:
        /*000c*/ 	.word	0x00000000
        /*0010*/ 	.short	0x0003
        /*0012*/ 	.short	0x0014
        /*0014*/ 	.byte	0x00, 0xf0, 0x05, 0x00


	//----- nvinfo : EIATTR_KPARAM_INFO
	.align		4
.L_48:
        /*0018*/ 	.byte	0x04, 0x17
        /*001a*/ 	.short	(.L_50 - .L_49)
.L_49:
        /*001c*/ 	.word	0x00000000
        /*0020*/ 	.short	0x0002
        /*0022*/ 	.short	0x0010
        /*0024*/ 	.byte	0x00, 0xf0, 0x11, 0x00


	//----- nvinfo : EIATTR_KPARAM_INFO
	.align		4
.L_50:
        /*0028*/ 	.byte	0x04, 0x17
        /*002a*/ 	.short	(.L_52 - .L_51)
.L_51:
        /*002c*/ 	.word	0x00000000
        /*0030*/ 	.short	0x0001
        /*0032*/ 	.short	0x0008
        /*0034*/ 	.byte	0x00, 0xf5, 0x21, 0x00


	//----- nvinfo : EIATTR_KPARAM_INFO
	.align		4
.L_52:
        /*0038*/ 	.byte	0x04, 0x17
        /*003a*/ 	.short	(.L_54 - .L_53)
.L_53:
        /*003c*/ 	.word	0x00000000
        /*0040*/ 	.short	0x0000
        /*0042*/ 	.short	0x0000
        /*0044*/ 	.byte	0x00, 0xf5, 0x21, 0x00


	//----- nvinfo : EIATTR_SPARSE_MMA_MASK
	.align		4
.L_54:
        /*0048*/ 	.byte	0x03, 0x50
        /*004a*/ 	.short	0x0000


	//----- nvinfo : EIATTR_MAXREG_COUNT
	.align		4
        /*004c*/ 	.byte	0x03, 0x1b
        /*004e*/ 	.short	0x00ff


	//----- nvinfo : EIATTR_MERCURY_ISA_VERSION
	.align		4
        /*0050*/ 	.byte	0x03, 0x5f
        /*0052*/ 	.short	0x0101


	//----- nvinfo : EIATTR_VRC_CTA_INIT_COUNT
	.align		4
        /*0054*/ 	.byte	0x02, 0x4a
	.zero		1
	.zero		1


	//----- nvinfo : EIATTR_EXIT_INSTR_OFFSETS
	.align		4
        /*0058*/ 	.byte	0x04, 0x1c
        /*005a*/ 	.short	(.L_56 - .L_55)


	//   ....[0]....
.L_55:
        /*005c*/ 	.word	0x000014e0


	//----- nvinfo : EIATTR_CRS_STACK_SIZE
	.align		4
.L_56:
        /*0060*/ 	.byte	0x04, 0x1e
        /*0062*/ 	.short	(.L_58 - .L_57)
.L_57:
        /*0064*/ 	.word	0x00000000


	//----- nvinfo : EIATTR_CBANK_PARAM_SIZE
	.align		4
.L_58:
        /*0068*/ 	.byte	0x03, 0x19
        /*006a*/ 	.short	0x0015


	//----- nvinfo : EIATTR_PARAM_CBANK
	.align		4
        /*006c*/ 	.byte	0x04, 0x0a
        /*006e*/ 	.short	(.L_60 - .L_59)
	.align		4
.L_59:
        /*0070*/ 	.word	index@(.nv.constant0._Z20softmax_simple_f32_2PKfPfib)
        /*0074*/ 	.short	0x0380
        /*0076*/ 	.short	0x0015


	//----- nvinfo : EIATTR_SW_WAR
	.align		4
.L_60:
        /*0078*/ 	.byte	0x04, 0x36
        /*007a*/ 	.short	(.L_62 - .L_61)
.L_61:
        /*007c*/ 	.word	0x00000008
.L_62:


//--------------------- .nv.info._Z14mul_mat_simplePKfS0_Pfiii --------------------------
	.section	.nv.info._Z14mul_mat_simplePKfS0_Pfiii,"",@"SHT_CUDA_INFO"
	.sectionflags	@""
	.align	4


	//----- nvinfo : EIATTR_CUDA_API_VERSION
	.align		4
        /*0000*/ 	.byte	0x04, 0x37
        /*0002*/ 	.short	(.L_64 - .L_63)
.L_63:
        /*0004*/ 	.word	0x00000082


	//----- nvinfo : EIATTR_KPARAM_INFO
	.align		4
.L_64:
        /*0008*/ 	.byte	0x04, 0x17
        /*000a*/ 	.short	(.L_66 - .L_65)
.L_65:
        /*000c*/ 	.word	0x00000000
        /*0010*/ 	.short	0x0005
        /*0012*/ 	.short	0x0020
        /*0014*/ 	.byte	0x00, 0xf0, 0x11, 0x00


	//----- nvinfo : EIATTR_KPARAM_INFO
	.align		4
.L_66:
        /*0018*/ 	.byte	0x04, 0x17
        /*001a*/ 	.short	(.L_68 - .L_67)
.L_67:
        /*001c*/ 	.word	0x00000000
        /*0020*/ 	.short	0x0004
        /*0022*/ 	.short	0x001c
        /*0024*/ 	.byte	0x00, 0xf0, 0x11, 0x00


	//----- nvinfo : EIATTR_KPARAM_INFO
	.align		4
.L_68:
        /*0028*/ 	.byte	0x04, 0x17
        /*002a*/ 	.short	(.L_70 - .L_69)
.L_69:
        /*002c*/ 	.word	0x00000000
        /*0030*/ 	.short	0x0003
        /*0032*/ 	.short	0x0018
        /*0034*/ 	.byte	0x00, 0xf0, 0x11, 0x00


	//----- nvinfo : EIATTR_KPARAM_INFO
	.align		4
.L_70:
        /*0038*/ 	.byte	0x04, 0x17
        /*003a*/ 	.short	(.L_72 - .L_71)
.L_71:
        /*003c*/ 	.word	0x00000000
        /*0040*/ 	.short	0x0002
        /*0042*/ 	.short	0x0010
        /*0044*/ 	.byte	0x00, 0xf5, 0x21, 0x00


	//----- nvinfo : EIATTR_KPARAM_INFO
	.align		4
.L_72:
        /*0048*/ 	.byte	0x04, 0x17
        /*004a*/ 	.short	(.L_74 - .L_73)
.L_73:
        /*004c*/ 	.word	0x00000000
        /*0050*/ 	.short	0x0001
        /*0052*/ 	.short	0x0008
        /*0054*/ 	.byte	0x00, 0xf5, 0x21, 0x00


	//----- nvinfo : EIATTR_KPARAM_INFO
	.align		4
.L_74:
        /*0058*/ 	.byte	0x04, 0x17
        /*005a*/ 	.short	(.L_76 - .L_75)
.L_75:
        /*005c*/ 	.word	0x00000000
        /*0060*/ 	.short	0x0000
        /*0062*/ 	.short	0x0000
        /*0064*/ 	.byte	0x00, 0xf5, 0x21, 0x00


	//----- nvinfo : EIATTR_SPARSE_MMA_MASK
	.align		4
.L_76:
        /*0068*/ 	.byte	0x03, 0x50
        /*006a*/ 	.short	0x0000


	//----- nvinfo : EIATTR_MAXREG_COUNT
	.align		4
        /*006c*/ 	.byte	0x03, 0x1b
        /*006e*/ 	.short	0x00ff


	//----- nvinfo : EIATTR_MERCURY_ISA_VERSION
	.align		4
        /*0070*/ 	.byte	0x03, 0x5f
        /*0072*/ 	.short	0x0101


	//----- nvinfo : EIATTR_VRC_CTA_INIT_COUNT
	.align		4
        /*0074*/ 	.byte	0x02, 0x4a
	.zero		1
	.zero		1


	//----- nvinfo : EIATTR_EXIT_INSTR_OFFSETS
	.align		4
        /*0078*/ 	.byte	0x04, 0x1c
        /*007a*/ 	.short	(.L_78 - .L_77)


	//   ....[0]....
.L_77:
        /*007c*/ 	.word	0x000001c0


	//----- nvinfo : EIATTR_CBANK_PARAM_SIZE
	.align		4
.L_78:
        /*0080*/ 	.byte	0x03, 0x19
        /*0082*/ 	.short	0x0024


	//----- nvinfo : EIATTR_PARAM_CBANK
	.align		4
        /*0084*/ 	.byte	0x04, 0x0a
        /*0086*/ 	.short	(.L_80 - .L_79)
	.align		4
.L_79:
        /*0088*/ 	.word	index@(.nv.constant0._Z14mul_mat_simplePKfS0_Pfiii)
        /*008c*/ 	.short	0x0380
        /*008e*/ 	.short	0x0024


	//----- nvinfo : EIATTR_SW_WAR
	.align		4
.L_80:
        /*0090*/ 	.byte	0x04, 0x36
        /*0092*/ 	.short	(.L_82 - .L_81)
.L_81:
        /*0094*/ 	.word	0x00000008
.L_82:


//--------------------- .nv.info._Z7mat_addPKfS0_Pfii --------------------------
	.section	.nv.info._Z7mat_addPKfS0_Pfii,"",@"SHT_CUDA_INFO"
	.sectionflags	@""
	.align	4


	//----- nvinfo : EIATTR_CUDA_API_VERSION
	.align		4
        /*0000*/ 	.byte	0x04, 0x37
        /*0002*/ 	.short	(.L_84 - .L_83)
.L_83:
        /*0004*/ 	.word	0x00000082


	//----- nvinfo : EIATTR_KPARAM_INFO
	.align		4
.L_84:
        /*0008*/ 	.byte	0x04, 0x17
        /*000a*/ 	.short	(.L_86 - .L_85)
.L_85:
        /*000c*/ 	.word	0x00000000
        /*0010*/ 	.short	0x0004
        /*0012*/ 	.short	0x001c
        /*0014*/ 	.byte	0x00, 0xf0, 0x11, 0x00


	//----- nvinfo : EIATTR_KPARAM_INFO
	.align		4
.L_86:
        /*0018*/ 	.byte	0x04, 0x17
        /*001a*/ 	.short	(.L_88 - .L_87)
.L_87:
        /*001c*/ 	.word	0x00000000
        /*0020*/ 	.short	0x0003
        /*0022*/ 	.short	0x0018
        /*0024*/ 	.byte	0x00, 0xf0, 0x11, 0x00


	//----- nvinfo : EIATTR_KPARAM_INFO
	.align		4
.L_88:
        /*0028*/ 	.byte	0x04, 0x17
        /*002a*/ 	.short	(.L_90 - .L_89)
.L_89:
        /*002c*/ 	.word	0x00000000
        /*0030*/ 	.short	0x0002
        /*0032*/ 	.short	0x0010
        /*0034*/ 	.byte	0x00, 0xf5, 0x21, 0x00


	//----- nvinfo : EIATTR_KPARAM_INFO
	.align		4
.L_90:
        /*0038*/ 	.byte	0x04, 0x17
        /*003a*/ 	.short	(.L_92 - .L_91)
.L_91:
        /*003c*/ 	.word	0x00000000
        /*0040*/ 	.short	0x0001
        /*0042*/ 	.short	0x0008
        /*0044*/ 	.byte	0x00, 0xf5, 0x21, 0x00


	//----- nvinfo : EIATTR_KPARAM_INFO
	.align		4
.L_92:
        /*0048*/ 	.byte	0x04, 0x17
        /*004a*/ 	.short	(.L_94 - .L_93)
.L_93:
        /*004c*/ 	.word	0x00000000
        /*0050*/ 	.short	0x0000
        /*0052*/ 	.short	0x0000
        /*0054*/ 	.byte	0x00, 0xf5, 0x21, 0x00


	//----- nvinfo : EIATTR_SPARSE_MMA_MASK
	.align		4
.L_94:
        /*0058*/ 	.byte	0x03, 0x50
        /*005a*/ 	.short	0x0000


	//----- nvinfo : EIATTR_MAXREG_COUNT
	.align		4
        /*005c*/ 	.byte	0x03, 0x1b
        /*005e*/ 	.short	0x00ff


	//----- nvinfo : EIATTR_MERCURY_ISA_VERSION
	.align		4
        /*0060*/ 	.byte	0x03, 0x5f
        /*0062*/ 	.short	0x0101


	//----- nvinfo : EIATTR_VRC_CTA_INIT_COUNT
	.align		4
        /*0064*/ 	.byte	0x02, 0x4a
	.zero		1
	.zero		1


	//----- nvinfo : EIATTR_EXIT_INSTR_OFFSETS
	.align		4
        /*0068*/ 	.byte	0x04, 0x1c
        /*006a*/ 	.short	(.L_96 - .L_95)


	//   ....[0]....
.L_95:
        /*006c*/ 	.word	0x00000160


	//----- nvinfo : EIATTR_CBANK_PARAM_SIZE
	.align		4
.L_96:
        /*0070*/ 	.byte	0x03, 0x19
        /*0072*/ 	.short	0x0020


	//----- nvinfo : EIATTR_PARAM_CBANK
	.align		4
        /*0074*/ 	.byte	0x04, 0x0a
        /*0076*/ 	.short	(.L_98 - .L_97)
	.align		4
.L_97:
        /*0078*/ 	.word	index@(.nv.constant0._Z7mat_addPKfS0_Pfii)
        /*007c*/ 	.short	0x0380
        /*007e*/ 	.short	0x0020


	//----- nvinfo : EIATTR_SW_WAR
	.align		4
.L_98:
        /*0080*/ 	.byte	0x04, 0x36
        /*0082*/ 	.short	(.L_100 - .L_99)
.L_99:
        /*0084*/ 	.word	0x00000008
.L_100:


//--------------------- .nv.info._Z10vector_addPKfS0_Pfi --------------------------
	.section	.nv.info._Z10vector_addPKfS0_Pfi,"",@"SHT_CUDA_INFO"
	.sectionflags	@""
	.align	4


	//----- nvinfo : EIATTR_CUDA_API_VERSION
	.align		4
        /*0000*/ 	.byte	0x04, 0x37
        /*0002*/ 	.short	(.L_102 - .L_101)
.L_101:
        /*0004*/ 	.word	0x00000082


	//----- nvinfo : EIATTR_KPARAM_INFO
	.align		4
.L_102:
        /*0008*/ 	.byte	0x04, 0x17
        /*000a*/ 	.short	(.L_104 - .L_103)
.L_103:
        /*000c*/ 	.word	0x00000000
        /*0010*/ 	.short	0x0003
        /*0012*/ 	.short	0x0018
        /*0014*/ 	.byte	0x00, 0xf0, 0x11, 0x00


	//----- nvinfo : EIATTR_KPARAM_INFO
	.align		4
.L_104:
        /*0018*/ 	.byte	0x04, 0x17
        /*001a*/ 	.short	(.L_106 - .L_105)
.L_105:
        /*001c*/ 	.word	0x00000000
        /*0020*/ 	.short	0x0002
        /*0022*/ 	.short	0x0010
        /*0024*/ 	.byte	0x00, 0xf5, 0x21, 0x00


	//----- nvinfo : EIATTR_KPARAM_INFO
	.align		4
.L_106:
        /*0028*/ 	.byte	0x04, 0x17
        /*002a*/ 	.short	(.L_108 - .L_107)
.L_107:
        /*002c*/ 	.word	0x00000000
        /*0030*/ 	.short	0x0001
        /*0032*/ 	.short	0x0008
        /*0034*/ 	.byte	0x00, 0xf5, 0x21, 0x00


	//----- nvinfo : EIATTR_KPARAM_INFO
	.align		4
.L_108:
        /*0038*/ 	.byte	0x04, 0x17
        /*003a*/ 	.short	(.L_110 - .L_109)
.L_109:
        /*003c*/ 	.word	0x00000000
        /*0040*/ 	.short	0x0000
        /*0042*/ 	.short	0x0000
        /*0044*/ 	.byte	0x00, 0xf5, 0x21, 0x00


	//----- nvinfo : EIATTR_SPARSE_MMA_MASK
	.align		4
.L_110:
        /*0048*/ 	.byte	0x03, 0x50
        /*004a*/ 	.short	0x0000


	//----- nvinfo : EIATTR_MAXREG_COUNT
	.align		4
        /*004c*/ 	.byte	0x03, 0x1b
        /*004e*/ 	.short	0x00ff


	//----- nvinfo : EIATTR_MERCURY_ISA_VERSION
	.align		4
        /*0050*/ 	.byte	0x03, 0x5f
        /*0052*/ 	.short	0x0101


	//----- nvinfo : EIATTR_VRC_CTA_INIT_COUNT
	.align		4
        /*0054*/ 	.byte	0x02, 0x4a
	.zero		1
	.zero		1


	//----- nvinfo : EIATTR_EXIT_INSTR_OFFSETS
	.align		4
        /*0058*/ 	.byte	0x04, 0x1c
        /*005a*/ 	.short	(.L_112 - .L_111)


	//   ....[0]....
.L_111:
        /*005c*/ 	.word	0x00000100


	//----- nvinfo : EIATTR_CBANK_PARAM_SIZE
	.align		4
.L_112:
        /*0060*/ 	.byte	0x03, 0x19
        /*0062*/ 	.short	0x001c


	//----- nvinfo : EIATTR_PARAM_CBANK
	.align		4
        /*0064*/ 	.byte	0x04, 0x0a
        /*0066*/ 	.short	(.L_114 - .L_113)
	.align		4
.L_113:
        /*0068*/ 	.word	index@(.nv.constant0._Z10vector_addPKfS0_Pfi)
        /*006c*/ 	.short	0x0380
        /*006e*/ 	.short	0x001c


	//----- nvinfo : EIATTR_SW_WAR
	.align		4
.L_114:
        /*0070*/ 	.byte	0x04, 0x36
        /*0072*/ 	.short	(.L_116 - .L_115)
.L_115:
        /*0074*/ 	.word	0x00000008
.L_116:


//--------------------- .nv.info._Z6bcast2PfS_    --------------------------
	.section	.nv.info._Z6bcast2PfS_,"",@"SHT_CUDA_INFO"
	.sectionflags	@""
	.align	4


	//----- nvinfo : EIATTR_CUDA_API_VERSION
	.align		4
        /*0000*/ 	.byte	0x04, 0x37
        /*0002*/ 	.short	(.L_118 - .L_117)
.L_117:
        /*0004*/ 	.word	0x00000082


	//----- nvinfo : EIATTR_KPARAM_INFO
	.align		4
.L_118:
        /*0008*/ 	.byte	0x04, 0x17
        /*000a*/ 	.short	(.L_120 - .L_119)
.L_119:
        /*000c*/ 	.word	0x00000000
        /*0010*/ 	.short	0x0001
        /*0012*/ 	.short	0x0008
        /*0014*/ 	.byte	0x00, 0xf5, 0x21, 0x00


	//----- nvinfo : EIATTR_KPARAM_INFO
	.align		4
.L_120:
        /*0018*/ 	.byte	0x04, 0x17
        /*001a*/ 	.short	(.L_122 - .L_121)
.L_121:
        /*001c*/ 	.word	0x00000000
        /*0020*/ 	.short	0x0000
        /*0022*/ 	.short	0x0000
        /*0024*/ 	.byte	0x00, 0xf5, 0x21, 0x00


	//----- nvinfo : EIATTR_SPARSE_MMA_MASK
	.align		4
.L_122:
        /*0028*/ 	.byte	0x03, 0x50
        /*002a*/ 	.short	0x0000


	//----- nvinfo : EIATTR_MAXREG_COUNT
	.align		4
        /*002c*/ 	.byte	0x03, 0x1b
        /*002e*/ 	.short	0x00ff


	//----- nvinfo : EIATTR_MERCURY_ISA_VERSION
	.align		4
        /*0030*/ 	.byte	0x03, 0x5f
        /*0032*/ 	.short	0x0101


	//----- nvinfo : EIATTR_COOP_GROUP_MASK_REGIDS
	.align		4
        /*0034*/ 	.byte	0x04, 0x29
        /*0036*/ 	.short	(.L_124 - .L_123)


	//   ....[0]....
.L_123:
        /*0038*/ 	.word	0xffffffff


	//   ....[1]....
        /*003c*/ 	.word	0xffffffff


	//   ....[2]....
        /*0040*/ 	.word	0xffffffff


	//   ....[3]....
        /*0044*/ 	.word	0xffffffff


	//   ....[4]....
        /*0048*/ 	.word	0xffffffff


	//   ....[5]....
        /*004c*/ 	.word	0xffffffff


	//   ....[6]....
        /*0050*/ 	.word	0xffffffff


	//   ....[7]....
        /*0054*/ 	.word	0xffffffff


	//   ....[8]....
        /*0058*/ 	.word	0xffffffff


	//   ....[9]....
        /*005c*/ 	.word	0xffffffff


	//----- nvinfo : EIATTR_COOP_GROUP_INSTR_OFFSETS
	.align		4
.L_124:
        /*0060*/ 	.byte	0x04, 0x28
        /*0062*/ 	.short	(.L_126 - .L_125)


	//   ....[0]....
.L_125:
        /*0064*/ 	.word	0x00000080


	//   ....[1]....
        /*0068*/ 	.word	0x000000c0


	//   ....[2]....
        /*006c*/ 	.word	0x00000100


	//   ....[3]....
        /*0070*/ 	.word	0x00000140


	//   ....[4]....
        /*0074*/ 	.word	0x00000180


	//   ....[5]....
        /*0078*/ 	.word	0x000001c0


	//   ....[6]....
        /*007c*/ 	.word	0x00000200


	//   ....[7]....
        /*0080*/ 	.word	0x00000240


	//   ....[8]....
        /*0084*/ 	.word	0x00000280


	//   ....[9]....
        /*0088*/ 	.word	0x000002c0


	//----- nvinfo : EIATTR_VRC_CTA_INIT_COUNT
	.align		4
.L_126:
        /*008c*/ 	.byte	0x02, 0x4a
	.zero		1
	.zero		1


	//----- nvinfo : EIATTR_EXIT_INSTR_OFFSETS
	.align		4
        /*0090*/ 	.byte	0x04, 0x1c
        /*0092*/ 	.short	(.L_128 - .L_127)


	//   ....[0]....
.L_127:
        /*0094*/ 	.word	0x000002f0


	//----- nvinfo : EIATTR_CBANK_PARAM_SIZE
	.align		4
.L_128:
        /*0098*/ 	.byte	0x03, 0x19
        /*009a*/ 	.short	0x0010


	//----- nvinfo : EIATTR_PARAM_CBANK
	.align		4
        /*009c*/ 	.byte	0x04, 0x0a
        /*009e*/ 	.short	(.L_130 - .L_129)
	.align		4
.L_129:
        /*00a0*/ 	.word	index@(.nv.constant0._Z6bcast2PfS_)
        /*00a4*/ 	.short	0x0380
        /*00a6*/ 	.short	0x0010


	//----- nvinfo : EIATTR_SW_WAR
	.align		4
.L_130:
        /*00a8*/ 	.byte	0x04, 0x36
        /*00aa*/ 	.short	(.L_132 - .L_131)
.L_131:
        /*00ac*/ 	.word	0x00000008
.L_132:


//--------------------- .nv.info._Z13test_shfl_xorPiS_ --------------------------
	.section	.nv.info._Z13test_shfl_xorPiS_,"",@"SHT_CUDA_INFO"
	.sectionflags	@""
	.align	4


	//----- nvinfo : EIATTR_CUDA_API_VERSION
	.align		4
        /*0000*/ 	.byte	0x04, 0x37
        /*0002*/ 	.short	(.L_134 - .L_133)
.L_133:
        /*0004*/ 	.word	0x00000082


	//----- nvinfo : EIATTR_KPARAM_INFO
	.align		4
.L_134:
        /*0008*/ 	.byte	0x04, 0x17
        /*000a*/ 	.short	(.L_136 - .L_135)
.L_135:
        /*000c*/ 	.word	0x00000000
        /*0010*/ 	.short	0x0001
        /*0012*/ 	.short	0x0008
        /*0014*/ 	.byte	0x00, 0xf5, 0x21, 0x00


	//----- nvinfo : EIATTR_KPARAM_INFO
	.align		4
.L_136:
        /*0018*/ 	.byte	0x04, 0x17
        /*001a*/ 	.short	(.L_138 - .L_137)
.L_137:
        /*001c*/ 	.word	0x00000000
        /*0020*/ 	.short	0x0000
        /*0022*/ 	.short	0x0000
        /*0024*/ 	.byte	0x00, 0xf5, 0x21, 0x00


	//----- nvinfo : EIATTR_SPARSE_MMA_MASK
	.align		4
.L_138:
        /*0028*/ 	.byte	0x03, 0x50
        /*002a*/ 	.short	0x0000


	//----- nvinfo : EIATTR_MAXREG_COUNT
	.align		4
        /*002c*/ 	.byte	0x03, 0x1b
        /*002e*/ 	.short	0x00ff


	//----- nvinfo : EIATTR_MERCURY_ISA_VERSION
	.align		4
        /*0030*/ 	.byte	0x03, 0x5f
        /*0032*/ 	.short	0x0101


	//----- nvinfo : EIATTR_COOP_GROUP_MASK_REGIDS
	.align		4
        /*0034*/ 	.byte	0x04, 0x29
        /*0036*/ 	.short	(.L_140 - .L_139)


	//   ....[0]....
.L_139:
        /*0038*/ 	.word	0xffffffff


	//----- nvinfo : EIATTR_COOP_GROUP_INSTR_OFFSETS
	.align		4
.L_140:
        /*003c*/ 	.byte	0x04, 0x28
        /*003e*/ 	.short	(.L_142 - .L_141)


	//   ....[0]....
.L_141:
        /*0040*/ 	.word	0x00000080


	//----- nvinfo : EIATTR_VRC_CTA_INIT_COUNT
	.align		4
.L_142:
        /*0044*/ 	.byte	0x02, 0x4a
	.zero		1
	.zero		1


	//----- nvinfo : EIATTR_EXIT_INSTR_OFFSETS
	.align		4
        /*0048*/ 	.byte	0x04, 0x1c
        /*004a*/ 	.short	(.L_144 - .L_143)


	//   ....[0]....
.L_143:
        /*004c*/ 	.word	0x000000a0


	//----- nvinfo : EIATTR_CBANK_PARAM_SIZE
	.align		4
.L_144:
        /*0050*/ 	.byte	0x03, 0x19
        /*0052*/ 	.short	0x0010


	//----- nvinfo : EIATTR_PARAM_CBANK
	.align		4
        /*0054*/ 	.byte	0x04, 0x0a
        /*0056*/ 	.short	(.L_146 - .L_145)
	.align		4
.L_145:
        /*0058*/ 	.word	index@(.nv.constant0._Z13test_shfl_xorPiS_)
        /*005c*/ 	.short	0x0380
        /*005e*/ 	.short	0x0010


	//----- nvinfo : EIATTR_SW_WAR
	.align		4
.L_146:
        /*0060*/ 	.byte	0x04, 0x36
        /*0062*/ 	.short	(.L_148 - .L_147)
.L_147:
        /*0064*/ 	.word	0x00000008
.L_148:


//--------------------- .nv.info._Z10print_dimsv  --------------------------
	.section	.nv.info._Z10print_dimsv,"",@"SHT_CUDA_INFO"
	.sectionflags	@""
	.align	4


	//----- nvinfo : EIATTR_CUDA_API_VERSION
	.align		4
        /*0000*/ 	.byte	0x04, 0x37
        /*0002*/ 	.short	(.L_150 - .L_149)
.L_149:
        /*0004*/ 	.word	0x00000082


	//----- nvinfo : EIATTR_SPARSE_MMA_MASK
	.align		4
.L_150:
        /*0008*/ 	.byte	0x03, 0x50
        /*000a*/ 	.short	0x0000


	//----- nvinfo : EIATTR_MAXREG_COUNT
	.align		4
        /*000c*/ 	.byte	0x03, 0x1b
        /*000e*/ 	.short	0x00ff


	//----- nvinfo : EIATTR_EXTERNS
	.align		4
        /*0010*/ 	.byte	0x04, 0x0f
        /*0012*/ 	.short	(.L_152 - .L_151)


	//   ....[0]....
	.align		4
.L_151:
        /*0014*/ 	.word	index@(vprintf)


	//----- nvinfo : EIATTR_MERCURY_ISA_VERSION
	.align		4
.L_152:
        /*0018*/ 	.byte	0x03, 0x5f
        /*001a*/ 	.short	0x0101


	//----- nvinfo : EIATTR_VRC_CTA_INIT_COUNT
	.align		4
        /*001c*/ 	.byte	0x02, 0x4a
	.zero		1
	.zero		1


	//----- nvinfo : EIATTR_SYSCALL_OFFSETS
	.align		4
        /*0020*/ 	.byte	0x04, 0x46
        /*0022*/ 	.short	(.L_154 - .L_153)


	//   ....[0]....
.L_153:
        /*0024*/ 	.word	0x00000130


	//   ....[1]....
        /*0028*/ 	.word	0x00000200


	//   ....[2]....
        /*002c*/ 	.word	0x000002d0


	//   ....[3]....
        /*0030*/ 	.word	0x000003a0


	//----- nvinfo : EIATTR_EXIT_INSTR_OFFSETS
	.align		4
.L_154:
        /*0034*/ 	.byte	0x04, 0x1c
        /*0036*/ 	.short	(.L_156 - .L_155)


	//   ....[0]....
.L_155:
        /*0038*/ 	.word	0x000003b0


	//----- nvinfo : EIATTR_SW_WAR
	.align		4
.L_156:
        /*003c*/ 	.byte	0x04, 0x36
        /*003e*/ 	.short	(.L_158 - .L_157)
.L_157:
        /*0040*/ 	.word	0x00000008
.L_158:


//--------------------- .nv.callgraph             --------------------------
	.section	.nv.callgraph,"",@"SHT_CUDA_CALLGRAPH"
	.align	4
	.sectionentsize	8
	.align		4
        /*0000*/ 	.word	0x00000000
	.align		4
        /*0004*/ 	.word	0xffffffff
	.align		4
        /*0008*/ 	.word	index@(_Z10print_dimsv)
	.align		4
        /*000c*/ 	.word	index@(vprintf)
	.align		4
        /*0010*/ 	.word	0x00000000
	.align		4
        /*0014*/ 	.word	0xfffffffe
	.align		4
        /*0018*/ 	.word	0x00000000
	.align		4
        /*001c*/ 	.word	0xfffffffd
	.align		4
        /*0020*/ 	.word	0x00000000
	.align		4
        /*0024*/ 	.word	0xfffffffc


//--------------------- .nv.constant4             --------------------------
	.section	.nv.constant4,"a",@progbits
	.align	8
	.align		8
.nv.constant4:
        /*0000*/ 	.dword	$str
	.align		8
        /*0008*/ 	.dword	vprintf


//--------------------- .text._Z20softmax_simple_f32_2PKfPfib --------------------------
	.section	.text._Z20softmax_simple_f32_2PKfPfib,"ax",@progbits
	.align	128
        .global         _Z20softmax_simple_f32_2PKfPfib
        .type           _Z20softmax_simple_f32_2PKfPfib,@function
        .size           _Z20softmax_simple_f32_2PKfPfib,(.L_x_35 - _Z20softmax_simple_f32_2PKfPfib)
        .other          _Z20softmax_simple_f32_2PKfPfib,@"STO_CUDA_ENTRY STV_DEFAULT"
_Z20softmax_simple_f32_2PKfPfib:
.text._Z20softmax_simple_f32_2PKfPfib:
[----:B------:R-:W-:Y:S01]  /*0000*/  LDC R1, c[0x0][0x37c] ;  /* 0x0000df00ff017b82 */ /* 0x000fe20000000800 */
[----:B------:R-:W0:Y:S01]  /*0010*/  LDCU UR4, c[0x0][0x390] ;  /* 0x00007200ff0477ac */ /* 0x000e220008000800 */
[----:B------:R-:W-:Y:S01]  /*0020*/  MOV R0, 0xff800000 ;  /* 0xff80000000007802 */ /* 0x000fe20000000f00 */
[----:B------:R-:W1:Y:S01]  /*0030*/  LDCU.64 UR10, c[0x0][0x358] ;  /* 0x00006b00ff0a77ac */ /* 0x000e620008000a00 */
[----:B0-----:R-:W-:-:S09]  /*0040*/  UISETP.GE.AND UP0, UPT, UR4, 0x1, UPT ;  /* 0x000000010400788c */ /* 0x001fd2000bf06270 */
[----:B-1----:R-:W-:Y:S05]  /*0050*/  BRA.U !UP0, `(.L_x_0) ;  /* 0x0000000508747547 */ /* 0x002fea000b800000 */
[----:B------:R-:W-:Y:S01]  /*0060*/  UISETP.GE.U32.AND UP1, UPT, UR4, 0x10, UPT ;  /* 0x000000100400788c */ /* 0x000fe2000bf26070 */
[----:B------:R-:W-:Y:S01]  /*0070*/  HFMA2 R4, -RZ, RZ, 0, 0 ;  /* 0x00000000ff047431 */ /* 0x000fe200000001ff */
[----:B------:R-:W-:Y:S01]  /*0080*/  ULOP3.LUT UR8, UR4, 0xf, URZ, 0xc0, !UPT ;  /* 0x0000000f04087892 */ /* 0x000fe2000f8ec0ff */
[----:B------:R-:W-:-:S03]  /*0090*/  MOV R0, 0xff800000 ;  /* 0xff80000000007802 */ /* 0x000fc60000000f00 */
[----:B------:R-:W-:-:S03]  /*00a0*/  UISETP.NE.AND UP0, UPT, UR8, URZ, UPT ;  /* 0x000000ff0800728c */ /* 0x000fc6000bf05270 */
[----:B------:R-:W-:Y:S08]  /*00b0*/  BRA.U !UP1, `(.L_x_1) ;  /* 0x00000001099c7547 */ /* 0x000ff0000b800000 */
[----:B------:R-:W0:Y:S01]  /*00c0*/  LDCU.64 UR6, c[0x0][0x380] ;  /* 0x00007000ff0677ac */ /* 0x000e220008000a00 */
[----:B------:R-:W-:Y:S01]  /*00d0*/  MOV R0, 0xff800000 ;  /* 0xff80000000007802 */ /* 0x000fe20000000f00 */
[----:B------:R-:W-:-:S06]  /*00e0*/  ULOP3.LUT UR4, UR4, 0x7ffffff0, URZ, 0xc0, !UPT ;  /* 0x7ffffff004047892 */ /* 0x000fcc000f8ec0ff */
[----:B------:R-:W-:Y:S01]  /*00f0*/  MOV R4, UR4 ;  /* 0x0000000400047c02 */ /* 0x000fe20008000f00 */
[----:B0-----:R-:W-:-:S04]  /*0100*/  UIADD3 UR5, UP1, UPT, UR6, 0x20, URZ ;  /* 0x0000002006057890 */ /* 0x001fc8000ff3e0ff */
[----:B------:R-:W-:Y:S02]  /*0110*/  UIADD3.X UR6, UPT, UPT, URZ, UR7, URZ, UP1, !UPT ;  /* 0x00000007ff067290 */ /* 0x000fe40008ffe4ff */
[----:B------:R-:W-:Y:S01]  /*0120*/  MOV R6, UR5 ;  /* 0x0000000500067c02 */ /* 0x000fe20008000f00 */
[----:B------:R-:W-:-:S03]  /*0130*/  UIADD3 UR7, UPT, UPT, -UR4, URZ, URZ ;  /* 0x000000ff04077290 */ /* 0x000fc6000fffe1ff */
[----:B------:R-:W-:-:S09]  /*0140*/  MOV R3, UR6 ;  /* 0x0000000600037c02 */ /* 0x000fd20008000f00 */
.L_x_2:
[----:B------:R-:W-:-:S05]  /*0150*/  MOV R2, R6 ;  /* 0x0000000600027202 */ /* 0x000fca0000000f00 */
[----:B------:R-:W2:Y:S04]  /*0160*/  LDG.E R5, desc[UR10][R2.64+-0x20] ;  /* 0xffffe00a02057981 */ /* 0x000ea8000c1e1900 */
[----:B------:R-:W2:Y:S04]  /*0170*/  LDG.E R6, desc[UR10][R2.64+-0x1c] ;  /* 0xffffe40a02067981 */ /* 0x000ea8000c1e1900 */
[----:B------:R-:W3:Y:S04]  /*0180*/  LDG.E R8, desc[UR10][R2.64+-0x18] ;  /* 0xffffe80a02087981 */ /* 0x000ee8000c1e1900 */
[----:B------:R-:W3:Y:S04]  /*0190*/  LDG.E R7, desc[UR10][R2.64+-0x14] ;  /* 0xffffec0a02077981 */ /* 0x000ee8000c1e1900 */
[----:B------:R-:W4:Y:S04]  /*01a0*/  LDG.E R10, desc[UR10][R2.64+-0x10] ;  /* 0xfffff00a020a7981 */ /* 0x000f28000c1e1900 */
[----:B------:R-:W4:Y:S04]  /*01b0*/  LDG.E R9, desc[UR10][R2.64+-0xc] ;  /* 0xfffff40a02097981 */ /* 0x000f28000c1e1900 */
[----:B------:R-:W5:Y:S04]  /*01c0*/  LDG.E R12, desc[UR10][R2.64+-0x8] ;  /* 0xfffff80a020c7981 */ /* 0x000f68000c1e1900 */
        /* <DEDUP_REMOVED lines=8> */
[----:B------:R0:W5:Y:S01]  /*0250*/  LDG.E R19, desc[UR10][R2.64+0x1c] ;  /* 0x00001c0a02137981 */ /* 0x000162000c1e1900 */
[----:B------:R-:W-:-:S04]  /*0260*/  UIADD3 UR7, UPT, UPT, UR7, 0x10, URZ ;  /* 0x0000001007077890 */ /* 0x000fc8000fffe0ff */
[----:B------:R-:W-:Y:S01]  /*0270*/  UISETP.NE.AND UP1, UPT, UR7, URZ, UPT ;  /* 0x000000ff0700728c */ /* 0x000fe2000bf25270 */
[----:B--2---:R-:W-:Y:S02]  /*0280*/  FMNMX3 R5, R5, R0, R6, !PT ;  /* 0x0000000005057276 */ /* 0x004fe40007800006 */
[----:B------:R-:W-:-:S04]  /*0290*/  IADD3 R6, P0, PT, R2, 0x40, RZ ;  /* 0x0000004002067810 */ /* 0x000fc80007f1e0ff */
[----:B0-----:R-:W-:Y:S02]  /*02a0*/  IADD3.X R3, PT, PT, RZ, R3, RZ, P0, !PT ;  /* 0x00000003ff037210 */ /* 0x001fe400007fe4ff */
[----:B---3--:R-:W-:-:S04]  /*02b0*/  FMNMX3 R5, R8, R5, R7, !PT ;  /* 0x0000000508057276 */ /* 0x008fc80007800007 */
[----:B----4-:R-:W-:-:S04]  /*02c0*/  FMNMX3 R5, R10, R5, R9, !PT ;  /* 0x000000050a057276 */ /* 0x010fc80007800009 */
[----:B-----5:R-:W-:-:S04]  /*02d0*/  FMNMX3 R5, R12, R5, R11, !PT ;  /* 0x000000050c057276 */ /* 0x020fc8000780000b */
[----:B------:R-:W-:-:S04]  /*02e0*/  FMNMX3 R5, R14, R5, R13, !PT ;  /* 0x000000050e057276 */ /* 0x000fc8000780000d */
[----:B------:R-:W-:-:S04]  /*02f0*/  FMNMX3 R5, R16, R5, R15, !PT ;  /* 0x0000000510057276 */ /* 0x000fc8000780000f */
[----:B------:R-:W-:-:S04]  /*0300*/  FMNMX3 R5, R18, R5, R17, !PT ;  /* 0x0000000512057276 */ /* 0x000fc80007800011 */
[----:B------:R-:W-:Y:S01]  /*0310*/  FMNMX3 R0, R20, R5, R19, !PT ;  /* 0x0000000514007276 */ /* 0x000fe20007800013 */
[----:B------:R-:W-:Y:S06]  /*0320*/  BRA.U UP1, `(.L_x_2) ;  /* 0xfffffffd01887547 */ /* 0x000fec000b83ffff */
.L_x_1:
[----:B------:R-:W-:Y:S05]  /*0330*/  BRA.U !UP0, `(.L_x_0) ;  /* 0x0000000108bc7547 */ /* 0x000fea000b800000 */
[----:B------:R-:W0:Y:S01]  /*0340*/  LDCU UR4, c[0x0][0x390] ;  /* 0x00007200ff0477ac */ /* 0x000e220008000800 */
[----:B------:R-:W-:Y:S02]  /*0350*/  UISETP.GE.U32.AND UP0, UPT, UR8, 0x8, UPT ;  /* 0x000000080800788c */ /* 0x000fe4000bf06070 */
[----:B0-----:R-:W-:-:S04]  /*0360*/  ULOP3.LUT UR5, UR4, 0x7, URZ, 0xc0, !UPT ;  /* 0x0000000704057892 */ /* 0x001fc8000f8ec0ff */
[----:B------:R-:W-:-:S03]  /*0370*/  UISETP.NE.AND UP1, UPT, UR5, URZ, UPT ;  /* 0x000000ff0500728c */ /* 0x000fc6000bf25270 */
[----:B------:R-:W-:Y:S08]  /*0380*/  BRA.U !UP0, `(.L_x_3) ;  /* 0x00000001083c7547 */ /* 0x000ff0000b800000 */
[----:B------:R-:W0:Y:S02]  /*0390*/  LDC.64 R2, c[0x0][0x380] ;  /* 0x0000e000ff027b82 */ /* 0x000e240000000a00 */
[----:B0-----:R-:W-:-:S05]  /*03a0*/  IMAD.WIDE.U32 R2, R4, 0x4, R2 ;  /* 0x0000000404027825 */ /* 0x001fca00078e0002 */
[----:B------:R-:W2:Y:S04]  /*03b0*/  LDG.E R5, desc[UR10][R2.64] ;  /* 0x0000000a02057981 */ /* 0x000ea8000c1e1900 */
[----:B------:R-:W2:Y:S04]  /*03c0*/  LDG.E R6, desc[UR10][R2.64+0x4] ;  /* 0x0000040a02067981 */ /* 0x000ea8000c1e1900 */
[----:B------:R-:W3:Y:S04]  /*03d0*/  LDG.E R8, desc[UR10][R2.64+0x8] ;  /* 0x0000080a02087981 */ /* 0x000ee8000c1e1900 */
[----:B------:R-:W3:Y:S04]  /*03e0*/  LDG.E R7, desc[UR10][R2.64+0xc] ;  /* 0x00000c0a02077981 */ /* 0x000ee8000c1e1900 */
[----:B------:R-:W4:Y:S04]  /*03f0*/  LDG.E R10, desc[UR10][R2.64+0x10] ;  /* 0x0000100a020a7981 */ /* 0x000f28000c1e1900 */
[----:B------:R-:W4:Y:S04]  /*0400*/  LDG.E R9, desc[UR10][R2.64+0x14] ;  /* 0x0000140a02097981 */ /* 0x000f28000c1e1900 */
[----:B------:R-:W5:Y:S04]  /*0410*/  LDG.E R12, desc[UR10][R2.64+0x18] ;  /* 0x0000180a020c7981 */ /* 0x000f68000c1e1900 */
[----:B------:R-:W5:Y:S01]  /*0420*/  LDG.E R11, desc[UR10][R2.64+0x1c] ;  /* 0x00001c0a020b7981 */ /* 0x000f62000c1e1900 */
[----:B------:R-:W-:-:S02]  /*0430*/  IADD3 R4, PT, PT, R4, 0x8, RZ ;  /* 0x0000000804047810 */ /* 0x000fc40007ffe0ff */
[----:B--2---:R-:W-:-:S04]  /*0440*/  FMNMX3 R5, R5, R0, R6, !PT ;  /* 0x0000000005057276 */ /* 0x004fc80007800006 */
[----:B---3--:R-:W-:-:S04]  /*0450*/  FMNMX3 R5, R8, R5, R7, !PT ;  /* 0x0000000508057276 */ /* 0x008fc80007800007 */
[----:B----4-:R-:W-:-:S04]  /*0460*/  FMNMX3 R5, R10, R5, R9, !PT ;  /* 0x000000050a057276 */ /* 0x010fc80007800009 */
[----:B-----5:R-:W-:-:S07]  /*0470*/  FMNMX3 R0, R12, R5, R11, !PT ;  /* 0x000000050c007276 */ /* 0x020fce000780000b */
.L_x_3:
[----:B------:R-:W-:Y:S05]  /*0480*/  BRA.U !UP1, `(.L_x_0) ;  /* 0x0000000109687547 */ /* 0x000fea000b800000 */
[----:B------:R-:W-:Y:S02]  /*0490*/  UISETP.GE.U32.AND UP0, UPT, UR5, 0x4, UPT ;  /* 0x000000040500788c */ /* 0x000fe4000bf06070 */
[----:B------:R-:W-:-:S04]  /*04a0*/  ULOP3.LUT UR4, UR4, 0x3, URZ, 0xc0, !UPT ;  /* 0x0000000304047892 */ /* 0x000fc8000f8ec0ff */
[----:B------:R-:W-:-:S03]  /*04b0*/  UISETP.NE.AND UP1, UPT, UR4, URZ, UPT ;  /* 0x000000ff0400728c */ /* 0x000fc6000bf25270 */
[----:B------:R-:W-:Y:S08]  /*04c0*/  BRA.U !UP0, `(.L_x_4) ;  /* 0x0000000108247547 */ /* 0x000ff0000b800000 */
[----:B------:R-:W0:Y:S02]  /*04d0*/  LDC.64 R2, c[0x0][0x380] ;  /* 0x0000e000ff027b82 */ /* 0x000e240000000a00 */
[----:B0-----:R-:W-:-:S05]  /*04e0*/  IMAD.WIDE.U32 R2, R4, 0x4, R2 ;  /* 0x0000000404027825 */ /* 0x001fca00078e0002 */
[----:B------:R-:W2:Y:S04]  /*04f0*/  LDG.E R5, desc[UR10][R2.64] ;  /* 0x0000000a02057981 */ /* 0x000ea8000c1e1900 */
[----:B------:R-:W2:Y:S04]  /*0500*/  LDG.E R6, desc[UR10][R2.64+0x4] ;  /* 0x0000040a02067981 */ /* 0x000ea8000c1e1900 */
[----:B------:R-:W3:Y:S04]  /*0510*/  LDG.E R7, desc[UR10][R2.64+0x8] ;  /* 0x0000080a02077981 */ /* 0x000ee8000c1e1900 */
[----:B------:R-:W3:Y:S01]  /*0520*/  LDG.E R8, desc[UR10][R2.64+0xc] ;  /* 0x00000c0a02087981 */ /* 0x000ee2000c1e1900 */
[----:B------:R-:W-:-:S02]  /*0530*/  IADD3 R4, PT, PT, R4, 0x4, RZ ;  /* 0x0000000404047810 */ /* 0x000fc40007ffe0ff */
[----:B--2---:R-:W-:-:S04]  /*0540*/  FMNMX3 R0, R5, R0, R6, !PT ;  /* 0x0000000005007276 */ /* 0x004fc80007800006 */
[----:B---3--:R-:W-:-:S07]  /*0550*/  FMNMX3 R0, R7, R0, R8, !PT ;  /* 0x0000000007007276 */ /* 0x008fce0007800008 */
.L_x_4:
[----:B------:R-:W-:Y:S05]  /*0560*/  BRA.U !UP1, `(.L_x_0) ;  /* 0x0000000109307547 */ /* 0x000fea000b800000 */
[----:B------:R-:W0:Y:S01]  /*0570*/  LDC.64 R2, c[0x0][0x380] ;  /* 0x0000e000ff027b82 */ /* 0x000e220000000a00 */
[----:B------:R-:W-:Y:S01]  /*0580*/  UIADD3 UR4, UPT, UPT, -UR4, URZ, URZ ;  /* 0x000000ff04047290 */ /* 0x000fe2000fffe1ff */
[----:B0-----:R-:W-:-:S11]  /*0590*/  IMAD.WIDE.U32 R4, R4, 0x4, R2 ;  /* 0x0000000404047825 */ /* 0x001fd600078e0002 */
.L_x_5:
[----:B------:R-:W-:Y:S02]  /*05a0*/  MOV R3, R5 ;  /* 0x0000000500037202 */ /* 0x000fe40000000f00 */
[----:B------:R-:W-:-:S05]  /*05b0*/  MOV R2, R4 ;  /* 0x0000000400027202 */ /* 0x000fca0000000f00 */
[----:B------:R-:W2:Y:S01]  /*05c0*/  LDG.E R3, desc[UR10][R2.64] ;  /* 0x0000000a02037981 */ /* 0x000ea2000c1e1900 */
[----:B------:R-:W-:Y:S01]  /*05d0*/  UIADD3 UR4, UPT, UPT, UR4, 0x1, URZ ;  /* 0x0000000104047890 */ /* 0x000fe2000fffe0ff */
[----:B------:R-:W-:-:S03]  /*05e0*/  IADD3 R4, P0, PT, R4, 0x4, RZ ;  /* 0x0000000404047810 */ /* 0x000fc60007f1e0ff */
[----:B------:R-:W-:Y:S01]  /*05f0*/  UISETP.NE.AND UP0, UPT, UR4, URZ, UPT ;  /* 0x000000ff0400728c */ /* 0x000fe2000bf05270 */
[----:B------:R-:W-:Y:S02]  /*0600*/  IADD3.X R5, PT, PT, RZ, R5, RZ, P0, !PT ;  /* 0x00000005ff057210 */ /* 0x000fe400007fe4ff */
[----:B--2---:R-:W-:-:S06]  /*0610*/  FMNMX R0, R3, R0, !PT ;  /* 0x0000000003007209 */ /* 0x004fcc0007800000 */
[----:B------:R-:W-:Y:S05]  /*0620*/  BRA.U UP0, `(.L_x_5) ;  /* 0xfffffffd00dc7547 */ /* 0x000fea000b83ffff */
.L_x_0:
[----:B------:R-:W0:Y:S01]  /*0630*/  LDCU UR6, c[0x0][0x390] ;  /* 0x00007200ff0677ac */ /* 0x000e220008000800 */
[----:B------:R-:W-:Y:S01]  /*0640*/  HFMA2 R5, -RZ, RZ, 0, 0 ;  /* 0x00000000ff057431 */ /* 0x000fe200000001ff */
[----:B0-----:R-:W-:-:S09]  /*0650*/  UISETP.GE.AND UP0, UPT, UR6, 0x1, UPT ;  /* 0x000000010600788c */ /* 0x001fd2000bf06270 */
[----:B------:R-:W-:Y:S05]  /*0660*/  BRA.U !UP0, `(.L_x_6) ;  /* 0x0000000d08107547 */ /* 0x000fea000b800000 */
[----:B------:R-:W-:Y:S01]  /*0670*/  UISETP.GE.U32.AND UP1, UPT, UR6, 0x8, UPT ;  /* 0x000000080600788c */ /* 0x000fe2000bf26070 */
[----:B------:R-:W-:Y:S01]  /*0680*/  CS2R R4, SRZ ;  /* 0x0000000000047805 */ /* 0x000fe2000001ff00 */
[----:B------:R-:W-:-:S04]  /*0690*/  ULOP3.LUT UR9, UR6, 0x7, URZ, 0xc0, !UPT ;  /* 0x0000000706097892 */ /* 0x000fc8000f8ec0ff */
[----:B------:R-:W-:-:S03]  /*06a0*/  UISETP.NE.AND UP0, UPT, UR9, URZ, UPT ;  /* 0x000000ff0900728c */ /* 0x000fc6000bf05270 */
[----:B------:R-:W-:Y:S08]  /*06b0*/  BRA.U !UP1, `(.L_x_7) ;  /* 0x0000000509807547 */ /* 0x000ff0000b800000 */
[----:B------:R-:W0:Y:S01]  /*06c0*/  LDCU.64 UR4, c[0x0][0x380] ;  /* 0x00007000ff0477ac */ /* 0x000e220008000a00 */
[----:B------:R-:W-:Y:S01]  /*06d0*/  MOV R5, RZ ;  /* 0x000000ff00057202 */ /* 0x000fe20000000f00 */
[----:B------:R-:W-:-:S04]  /*06e0*/  ULOP3.LUT UR7, UR6, 0x7ffffff8, URZ, 0xc0, !UPT ;  /* 0x7ffffff806077892 */ /* 0x000fc8000f8ec0ff */
[----:B------:R-:W-:Y:S02]  /*06f0*/  UIADD3 UR8, UPT, UPT, -UR7, URZ, URZ ;  /* 0x000000ff07087290 */ /* 0x000fe4000fffe1ff */
[----:B------:R-:W-:Y:S01]  /*0700*/  MOV R4, UR7 ;  /* 0x0000000700047c02 */ /* 0x000fe20008000f00 */
[----:B0-----:R-:W-:-:S04]  /*0710*/  UIADD3 UR4, UP1, UPT, UR4, 0x10, URZ ;  /* 0x0000001004047890 */ /* 0x001fc8000ff3e0ff */
[----:B------:R-:W-:Y:S02]  /*0720*/  UIADD3.X UR5, UPT, UPT, URZ, UR5, URZ, UP1, !UPT ;  /* 0x00000005ff057290 */ /* 0x000fe40008ffe4ff */
[----:B------:R-:W-:-:S04]  /*0730*/  MOV R2, UR4 ;  /* 0x0000000400027c02 */ /* 0x000fc80008000f00 */
[----:B------:R-:W-:-:S07]  /*0740*/  MOV R3, UR5 ;  /* 0x0000000500037c02 */ /* 0x000fce0008000f00 */
.L_x_8:
[----:B------:R-:W2:Y:S04]  /*0750*/  LDG.E R7, desc[UR10][R2.64+-0x10] ;  /* 0xfffff00a02077981 */ /* 0x000ea8000c1e1900 */
[----:B------:R-:W3:Y:S04]  /*0760*/  LDG.E R13, desc[UR10][R2.64+-0xc] ;  /* 0xfffff40a020d7981 */ /* 0x000ee8000c1e1900 */
[----:B------:R-:W4:Y:S04]  /*0770*/  LDG.E R21, desc[UR10][R2.64+-0x8] ;  /* 0xfffff80a02157981 */ /* 0x000f28000c1e1900 */
[----:B------:R-:W5:Y:S04]  /*0780*/  LDG.E R27, desc[UR10][R2.64+-0x4] ;  /* 0xfffffc0a021b7981 */ /* 0x000f68000c1e1900 */
[----:B------:R-:W5:Y:S04]  /*0790*/  LDG.E R11, desc[UR10][R2.64] ;  /* 0x0000000a020b7981 */ /* 0x000f68000c1e1900 */
[----:B------:R-:W5:Y:S04]  /*07a0*/  LDG.E R19, desc[UR10][R2.64+0x4] ;  /* 0x0000040a02137981 */ /* 0x000f68000c1e1900 */
[----:B------:R-:W5:Y:S04]  /*07b0*/  LDG.E R17, desc[UR10][R2.64+0x8] ;  /* 0x0000080a02117981 */ /* 0x000f68000c1e1900 */
[----:B------:R0:W5:Y:S01]  /*07c0*/  LDG.E R15, desc[UR10][R2.64+0xc] ;  /* 0x00000c0a020f7981 */ /* 0x000162000c1e1900 */
[----:B------:R-:W-:Y:S01]  /*07d0*/  HFMA2 R8, -RZ, RZ, 0.96630859375, -0.0022525787353515625 ;  /* 0x3bbb989dff087431 */ /* 0x000fe200000001ff */
[----:B------:R-:W-:Y:S01]  /*07e0*/  MOV R10, 0x437c0000 ;  /* 0x437c0000000a7802 */ /* 0x000fe20000000f00 */
[----:B------:R-:W-:-:S04]  /*07f0*/  UIADD3 UR8, UPT, UPT, UR8, 0x8, URZ ;  /* 0x0000000808087890 */ /* 0x000fc8000fffe0ff */
[----:B------:R-:W-:Y:S01]  /*0800*/  UISETP.NE.AND UP1, UPT, UR8, URZ, UPT ;  /* 0x000000ff0800728c */ /* 0x000fe2000bf25270 */
[----:B0-----:R-:W-:-:S04]  /*0810*/  IADD3 R2, P0, PT, R2, 0x20, RZ ;  /* 0x0000002002027810 */ /* 0x001fc80007f1e0ff */
[----:B------:R-:W-:Y:S01]  /*0820*/  IADD3.X R3, PT, PT, RZ, R3, RZ, P0, !PT ;  /* 0x00000003ff037210 */ /* 0x000fe200007fe4ff */
[----:B--2---:R-:W-:-:S04]  /*0830*/  FADD R7, R7, -R0 ;  /* 0x8000000007077221 */ /* 0x004fc80000000000 */
[----:B------:R-:W-:Y:S01]  /*0840*/  FFMA.SAT R9, R7, R8, 0.5 ;  /* 0x3f00000007097423 */ /* 0x000fe20000002008 */
[----:B---3--:R-:W-:-:S03]  /*0850*/  FADD R13, R13, -R0 ;  /* 0x800000000d0d7221 */ /* 0x008fc60000000000 */
[----:B------:R-:W-:Y:S01]  /*0860*/  FFMA.RM R9, R9, R10, 12582913 ;  /* 0x4b40000109097423 */ /* 0x000fe2000000400a */
[----:B------:R-:W-:Y:S01]  /*0870*/  FFMA.SAT R23, R13, R8, 0.5 ;  /* 0x3f0000000d177423 */ /* 0x000fe20000002008 */
[--C-:B----4-:R-:W-:Y:S02]  /*0880*/  FADD R21, R21, -R0.reuse ;  /* 0x8000000015157221 */ /* 0x110fe40000000000 */
[----:B------:R-:W-:Y:S01]  /*0890*/  FADD R12, R9, -12583039 ;  /* 0xcb40007f090c7421 */ /* 0x000fe20000000000 */
[----:B------:R-:W-:Y:S01]  /*08a0*/  FFMA.RM R6, R23, R10, 12582913 ;  /* 0x4b40000117067423 */ /* 0x000fe2000000400a */
[----:B-----5:R-:W-:Y:S01]  /*08b0*/  FADD R23, R27, -R0 ;  /* 0x800000001b177221 */ /* 0x020fe20000000000 */
[-C--:B------:R-:W-:Y:S01]  /*08c0*/  FFMA.SAT R25, R21, R8.reuse, 0.5 ;  /* 0x3f00000015197423 */ /* 0x080fe20000002008 */
[----:B------:R-:W-:Y:S01]  /*08d0*/  FFMA R12, R7, 1.4426950216293334961, -R12 ;  /* 0x3fb8aa3b070c7823 */ /* 0x000fe2000000080c */
[----:B------:R-:W-:Y:S01]  /*08e0*/  FADD R14, R6, -12583039 ;  /* 0xcb40007f060e7421 */ /* 0x000fe20000000000 */
[----:B------:R-:W-:-:S02]  /*08f0*/  FFMA.SAT R27, R23, R8, 0.5 ;  /* 0x3f000000171b7423 */ /* 0x000fc40000002008 */
[----:B------:R-:W-:Y:S01]  /*0900*/  FFMA R12, R7, 1.925963033500011079e-08, R12 ;  /* 0x32a57060070c7823 */ /* 0x000fe2000000000c */
[-C--:B------:R-:W-:Y:S01]  /*0910*/  FFMA.RM R7, R25, R10.reuse, 12582913 ;  /* 0x4b40000119077423 */ /* 0x080fe2000000400a */
[----:B------:R-:W-:Y:S01]  /*0920*/  FADD R25, R11, -R0 ;  /* 0x800000000b197221 */ /* 0x000fe20000000000 */
[----:B------:R-:W-:Y:S01]  /*0930*/  FFMA.RM R11, R27, R10, 12582913 ;  /* 0x4b4000011b0b7423 */ /* 0x000fe2000000400a */
[----:B------:R-:W-:Y:S01]  /*0940*/  FFMA R14, R13, 1.4426950216293334961, -R14 ;  /* 0x3fb8aa3b0d0e7823 */ /* 0x000fe2000000080e */
[----:B------:R-:W-:Y:S01]  /*0950*/  FADD R16, R7, -12583039 ;  /* 0xcb40007f07107421 */ /* 0x000fe20000000000 */
[----:B------:R-:W-:Y:S01]  /*0960*/  FFMA.SAT R29, R25, R8, 0.5 ;  /* 0x3f000000191d7423 */ /* 0x000fe20000002008 */
[----:B------:R-:W-:Y:S01]  /*0970*/  FADD R18, R11, -12583039 ;  /* 0xcb40007f0b127421 */ /* 0x000fe20000000000 */
[----:B------:R-:W-:Y:S01]  /*0980*/  FFMA R13, R13, 1.925963033500011079e-08, R14 ;  /* 0x32a570600d0d7823 */ /* 0x000fe2000000000e */
[----:B------:R-:W-:Y:S01]  /*0990*/  FADD R27, R19, -R0 ;  /* 0x80000000131b7221 */ /* 0x000fe20000000000 */
[----:B------:R-:W-:Y:S01]  /*09a0*/  FFMA.RM R14, R29, R10, 12582913 ;  /* 0x4b4000011d0e7423 */ /* 0x000fe2000000400a */
[----:B------:R-:W-:Y:S01]  /*09b0*/  FFMA R18, R23, 1.4426950216293334961, -R18 ;  /* 0x3fb8aa3b17127823 */ /* 0x000fe20000000812 */
[----:B------:R-:W0:Y:S01]  /*09c0*/  MUFU.EX2 R12, R12 ;  /* 0x0000000c000c7308 */ /* 0x000e220000000800 */
[----:B------:R-:W-:Y:S01]  /*09d0*/  FFMA R16, R21, 1.4426950216293334961, -R16 ;  /* 0x3fb8aa3b15107823 */ /* 0x000fe20000000810 */
[----:B------:R-:W-:Y:S01]  /*09e0*/  FADD R20, R14, -12583039 ;  /* 0xcb40007f0e147421 */ /* 0x000fe20000000000 */
[----:B------:R-:W-:Y:S01]  /*09f0*/  FFMA R18, R23, 1.925963033500011079e-08, R18 ;  /* 0x32a5706017127823 */ /* 0x000fe20000000012 */
[----:B------:R-:W-:Y:S01]  /*0a00*/  FFMA.SAT R19, R27, R8, 0.5 ;  /* 0x3f0000001b137423 */ /* 0x000fe20000002008 */
[----:B------:R-:W-:Y:S01]  /*0a10*/  FADD R23, R17, -R0 ;  /* 0x8000000011177221 */ /* 0x000fe20000000000 */
[----:B------:R-:W-:Y:S01]  /*0a20*/  FFMA R16, R21, 1.925963033500011079e-08, R16 ;  /* 0x32a5706015107823 */ /* 0x000fe20000000010 */
[----:B------:R-:W-:Y:S01]  /*0a30*/  FFMA R20, R25, 1.4426950216293334961, -R20 ;  /* 0x3fb8aa3b19147823 */ /* 0x000fe20000000814 */
[----:B------:R-:W-:Y:S01]  /*0a40*/  FFMA.RM R17, R19, R10, 12582913 ;  /* 0x4b40000113117423 */ /* 0x000fe2000000400a */
[----:B------:R-:W-:Y:S01]  /*0a50*/  FFMA.SAT R29, R23, R8, 0.5 ;  /* 0x3f000000171d7423 */ /* 0x000fe20000002008 */
[----:B------:R-:W-:Y:S01]  /*0a60*/  FADD R21, R15, -R0 ;  /* 0x800000000f157221 */ /* 0x000fe20000000000 */
[----:B------:R-:W1:Y:S01]  /*0a70*/  MUFU.EX2 R13, R13 ;  /* 0x0000000d000d7308 */ /* 0x000e620000000800 */
[----:B------:R-:W-:Y:S01]  /*0a80*/  FFMA R19, R25, 1.925963033500011079e-08, R20 ;  /* 0x32a5706019137823 */ /* 0x000fe20000000014 */
[----:B------:R-:W-:Y:S01]  /*0a90*/  FADD R22, R17, -12583039 ;  /* 0xcb40007f11167421 */ /* 0x000fe20000000000 */
[----:B------:R-:W-:Y:S01]  /*0aa0*/  FFMA.RM R15, R29, R10, 12582913 ;  /* 0x4b4000011d0f7423 */ /* 0x000fe2000000400a */
[----:B------:R-:W-:Y:S01]  /*0ab0*/  FFMA.SAT R25, R21, R8, 0.5 ;  /* 0x3f00000015197423 */ /* 0x000fe20000002008 */
[----:B------:R-:W-:Y:S01]  /*0ac0*/  SHF.L.U32 R20, R9, 0x17, RZ ;  /* 0x0000001709147819 */ /* 0x000fe200000006ff */
[----:B------:R-:W-:Y:S01]  /*0ad0*/  FFMA R22, R27, 1.4426950216293334961, -R22 ;  /* 0x3fb8aa3b1b167823 */ /* 0x000fe20000000816 */
[----:B------:R-:W-:Y:S01]  /*0ae0*/  FADD R24, R15, -12583039 ;  /* 0xcb40007f0f187421 */ /* 0x000fe20000000000 */
[----:B------:R-:W2:Y:S01]  /*0af0*/  MUFU.EX2 R16, R16 ;  /* 0x0000001000107308 */ /* 0x000ea20000000800 */
[----:B------:R-:W-:Y:S01]  /*0b00*/  FFMA.RM R10, R25, R10, 12582913 ;  /* 0x4b400001190a7423 */ /* 0x000fe2000000400a */
[----:B0-----:R-:W-:Y:S01]  /*0b10*/  FFMA R12, R20, R12, R5 ;  /* 0x0000000c140c7223 */ /* 0x001fe20000000005 */
[----:B------:R-:W-:Y:S01]  /*0b20*/  FFMA R8, R27, 1.925963033500011079e-08, R22 ;  /* 0x32a570601b087823 */ /* 0x000fe20000000016 */
[----:B------:R-:W-:Y:S01]  /*0b30*/  FFMA R24, R23, 1.4426950216293334961, -R24 ;  /* 0x3fb8aa3b17187823 */ /* 0x000fe20000000818 */
[----:B------:R-:W-:Y:S01]  /*0b40*/  FADD R20, R10, -12583039 ;  /* 0xcb40007f0a147421 */ /* 0x000fe20000000000 */
[----:B------:R-:W-:-:S02]  /*0b50*/  SHF.L.U32 R9, R6, 0x17, RZ ;  /* 0x0000001706097819 */ /* 0x000fc400000006ff */
[----:B------:R-:W0:Y:S01]  /*0b60*/  MUFU.EX2 R18, R18 ;  /* 0x0000001200127308 */ /* 0x000e220000000800 */
[----:B------:R-:W-:Y:S01]  /*0b70*/  FFMA R24, R23, 1.925963033500011079e-08, R24 ;  /* 0x32a5706017187823 */ /* 0x000fe20000000018 */
[----:B------:R-:W-:Y:S01]  /*0b80*/  FFMA R20, R21, 1.4426950216293334961, -R20 ;  /* 0x3fb8aa3b15147823 */ /* 0x000fe20000000814 */
[----:B------:R-:W-:Y:S01]  /*0b90*/  SHF.L.U32 R6, R7, 0x17, RZ ;  /* 0x0000001707067819 */ /* 0x000fe200000006ff */
[----:B-1----:R-:W-:Y:S01]  /*0ba0*/  FFMA R9, R9, R13, R12 ;  /* 0x0000000d09097223 */ /* 0x002fe2000000000c */
[----:B------:R-:W-:Y:S01]  /*0bb0*/  SHF.L.U32 R12, R11, 0x17, RZ ;  /* 0x000000170b0c7819 */ /* 0x000fe200000006ff */
[----:B------:R-:W-:Y:S01]  /*0bc0*/  FFMA R20, R21, 1.925963033500011079e-08, R20 ;  /* 0x32a5706015147823 */ /* 0x000fe20000000014 */
[----:B------:R-:W-:Y:S01]  /*0bd0*/  SHF.L.U32 R5, R14, 0x17, RZ ;  /* 0x000000170e057819 */ /* 0x000fe200000006ff */
[----:B------:R-:W1:Y:S01]  /*0be0*/  MUFU.EX2 R19, R19 ;  /* 0x0000001300137308 */ /* 0x000e620000000800 */
[----:B--2---:R-:W-:Y:S01]  /*0bf0*/  FFMA R9, R6, R16, R9 ;  /* 0x0000001006097223 */ /* 0x004fe20000000009 */
[----:B------:R-:W-:-:S02]  /*0c00*/  SHF.L.U32 R6, R17, 0x17, RZ ;  /* 0x0000001711067819 */ /* 0x000fc400000006ff */
[----:B------:R-:W-:-:S04]  /*0c10*/  SHF.L.U32 R10, R10, 0x17, RZ ;  /* 0x000000170a0a7819 */ /* 0x000fc800000006ff */
[----:B------:R-:W2:Y:S01]  /*0c20*/  MUFU.EX2 R8, R8 ;  /* 0x0000000800087308 */ /* 0x000ea20000000800 */
[----:B0-----:R-:W-:-:S07]  /*0c30*/  FFMA R12, R12, R18, R9 ;  /* 0x000000120c0c7223 */ /* 0x001fce0000000009 */
[----:B------:R-:W0:Y:S01]  /*0c40*/  MUFU.EX2 R24, R24 ;  /* 0x0000001800187308 */ /* 0x000e220000000800 */
[----:B-1----:R-:W-:Y:S01]  /*0c50*/  FFMA R5, R5, R19, R12 ;  /* 0x0000001305057223 */ /* 0x002fe2000000000c */
[----:B------:R-:W-:-:S06]  /*0c60*/  SHF.L.U32 R12, R15, 0x17, RZ ;  /* 0x000000170f0c7819 */ /* 0x000fcc00000006ff */
[----:B------:R-:W1:Y:S01]  /*0c70*/  MUFU.EX2 R20, R20 ;  /* 0x0000001400147308 */ /* 0x000e620000000800 */
[----:B--2---:R-:W-:-:S04]  /*0c80*/  FFMA R5, R6, R8, R5 ;  /* 0x0000000806057223 */ /* 0x004fc80000000005 */
[----:B0-----:R-:W-:-:S04]  /*0c90*/  FFMA R5, R12, R24, R5 ;  /* 0x000000180c057223 */ /* 0x001fc80000000005 */
[----:B-1----:R-:W-:Y:S01]  /*0ca0*/  FFMA R5, R10, R20, R5 ;  /* 0x000000140a057223 */ /* 0x002fe20000000005 */
[----:B------:R-:W-:Y:S06]  /*0cb0*/  BRA.U UP1, `(.L_x_8) ;  /* 0xfffffff901a47547 */ /* 0x000fec000b83ffff */
.L_x_7:
        /* <DEDUP_REMOVED lines=8> */
[----:B------:R-:W3:Y:S04]  /*0d40*/  LDG.E R9, desc[UR10][R6.64+0x4] ;  /* 0x0000040a06097981 */ /* 0x000ee8000c1e1900 */
[----:B------:R-:W4:Y:S04]  /*0d50*/  LDG.E R11, desc[UR10][R6.64+0x8] ;  /* 0x0000080a060b7981 */ /* 0x000f28000c1e1900 */
[----:B------:R0:W5:Y:S01]  /*0d60*/  LDG.E R13, desc[UR10][R6.64+0xc] ;  /* 0x00000c0a060d7981 */ /* 0x000162000c1e1900 */
[----:B------:R-:W-:Y:S01]  /*0d70*/  HFMA2 R12, -RZ, RZ, 0.96630859375, -0.0022525787353515625 ;  /* 0x3bbb989dff0c7431 */ /* 0x000fe200000001ff */
[----:B------:R-:W-:-:S02]  /*0d80*/  MOV R15, 0x437c0000 ;  /* 0x437c0000000f7802 */ /* 0x000fc40000000f00 */
[----:B------:R-:W-:Y:S01]  /*0d90*/  IADD3 R4, PT, PT, R4, 0x4, RZ ;  /* 0x0000000404047810 */ /* 0x000fe20007ffe0ff */
[----:B--2---:R-:W-:-:S04]  /*0da0*/  FADD R8, R3, -R0 ;  /* 0x8000000003087221 */ /* 0x004fc80000000000 */
[----:B------:R-:W-:Y:S01]  /*0db0*/  FFMA.SAT R2, R8, R12, 0.5 ;  /* 0x3f00000008027423 */ /* 0x000fe2000000200c */
[----:B---3--:R-:W-:-:S03]  /*0dc0*/  FADD R10, R9, -R0 ;  /* 0x80000000090a7221 */ /* 0x008fc60000000000 */
[-C--:B------:R-:W-:Y:S01]  /*0dd0*/  FFMA.RM R2, R2, R15.reuse, 12582913 ;  /* 0x4b40000102027423 */ /* 0x080fe2000000400f */
[-C--:B------:R-:W-:Y:S01]  /*0de0*/  FFMA.SAT R3, R10, R12.reuse, 0.5 ;  /* 0x3f0000000a037423 */ /* 0x080fe2000000200c */
[--C-:B----4-:R-:W-:Y:S02]  /*0df0*/  FADD R11, R11, -R0.reuse ;  /* 0x800000000b0b7221 */ /* 0x110fe40000000000 */
[----:B------:R-:W-:Y:S01]  /*0e00*/  FADD R9, R2, -12583039 ;  /* 0xcb40007f02097421 */ /* 0x000fe20000000000 */
[-C--:B------:R-:W-:Y:S01]  /*0e10*/  FFMA.RM R3, R3, R15.reuse, 12582913 ;  /* 0x4b40000103037423 */ /* 0x080fe2000000400f */
[-C--:B0-----:R-:W-:Y:S01]  /*0e20*/  FFMA.SAT R6, R11, R12.reuse, 0.5 ;  /* 0x3f0000000b067423 */ /* 0x081fe2000000200c */
[----:B-----5:R-:W-:Y:S01]  /*0e30*/  FADD R13, R13, -R0 ;  /* 0x800000000d0d7221 */ /* 0x020fe20000000000 */
[----:B------:R-:W-:Y:S01]  /*0e40*/  FFMA R9, R8, 1.4426950216293334961, -R9 ;  /* 0x3fb8aa3b08097823 */ /* 0x000fe20000000809 */
[----:B------:R-:W-:Y:S01]  /*0e50*/  FADD R7, R3, -12583039 ;  /* 0xcb40007f03077421 */ /* 0x000fe20000000000 */
[-C--:B------:R-:W-:Y:S01]  /*0e60*/  FFMA.RM R6, R6, R15.reuse, 12582913 ;  /* 0x4b40000106067423 */ /* 0x080fe2000000400f */
[----:B------:R-:W-:Y:S01]  /*0e70*/  FFMA.SAT R12, R13, R12, 0.5 ;  /* 0x3f0000000d0c7423 */ /* 0x000fe2000000200c */
[----:B------:R-:W-:Y:S01]  /*0e80*/  FFMA R9, R8, 1.925963033500011079e-08, R9 ;  /* 0x32a5706008097823 */ /* 0x000fe20000000009 */
[----:B------:R-:W-:Y:S01]  /*0e90*/  FFMA R7, R10, 1.4426950216293334961, -R7 ;  /* 0x3fb8aa3b0a077823 */ /* 0x000fe20000000807 */
[----:B------:R-:W-:Y:S01]  /*0ea0*/  FADD R8, R6, -12583039 ;  /* 0xcb40007f06087421 */ /* 0x000fe20000000000 */
[----:B------:R-:W-:Y:S01]  /*0eb0*/  FFMA.RM R12, R12, R15, 12582913 ;  /* 0x4b4000010c0c7423 */ /* 0x000fe2000000400f */
[----:B------:R-:W-:Y:S01]  /*0ec0*/  SHF.L.U32 R2, R2, 0x17, RZ ;  /* 0x0000001702027819 */ /* 0x000fe200000006ff */
[----:B------:R-:W-:Y:S01]  /*0ed0*/  FFMA R7, R10, 1.925963033500011079e-08, R7 ;  /* 0x32a570600a077823 */ /* 0x000fe20000000007 */
[----:B------:R-:W-:Y:S01]  /*0ee0*/  FFMA R8, R11, 1.4426950216293334961, -R8 ;  /* 0x3fb8aa3b0b087823 */ /* 0x000fe20000000808 */
[C---:B------:R-:W-:Y:S01]  /*0ef0*/  FADD R10, R12.reuse, -12583039 ;  /* 0xcb40007f0c0a7421 */ /* 0x040fe20000000000 */
[----:B------:R-:W0:Y:S01]  /*0f00*/  MUFU.EX2 R9, R9 ;  /* 0x0000000900097308 */ /* 0x000e220000000800 */
[----:B------:R-:W-:Y:S01]  /*0f10*/  SHF.L.U32 R3, R3, 0x17, RZ ;  /* 0x0000001703037819 */ /* 0x000fe200000006ff */
[----:B------:R-:W-:Y:S01]  /*0f20*/  FFMA R8, R11, 1.925963033500011079e-08, R8 ;  /* 0x32a570600b087823 */ /* 0x000fe20000000008 */
[----:B------:R-:W-:Y:S01]  /*0f30*/  FFMA R10, R13, 1.4426950216293334961, -R10 ;  /* 0x3fb8aa3b0d0a7823 */ /* 0x000fe2000000080a */
[----:B------:R-:W-:-:S03]  /*0f40*/  SHF.L.U32 R12, R12, 0x17, RZ ;  /* 0x000000170c0c7819 */ /* 0x000fc600000006ff */
[----:B------:R-:W-:Y:S01]  /*0f50*/  FFMA R10, R13, 1.925963033500011079e-08, R10 ;  /* 0x32a570600d0a7823 */ /* 0x000fe2000000000a */
[----:B------:R-:W1:Y:S08]  /*0f60*/  MUFU.EX2 R7, R7 ;  /* 0x0000000700077308 */ /* 0x000e700000000800 */
[----:B------:R-:W2:Y:S01]  /*0f70*/  MUFU.EX2 R8, R8 ;  /* 0x0000000800087308 */ /* 0x000ea20000000800 */
[----:B0-----:R-:W-:Y:S01]  /*0f80*/  FFMA R2, R2, R9, R5 ;  /* 0x0000000902027223 */ /* 0x001fe20000000005 */
[----:B------:R-:W-:-:S06]  /*0f90*/  SHF.L.U32 R5, R6, 0x17, RZ ;  /* 0x0000001706057819 */ /* 0x000fcc00000006ff */
[----:B------:R-:W0:Y:S01]  /*0fa0*/  MUFU.EX2 R10, R10 ;  /* 0x0000000a000a7308 */ /* 0x000e220000000800 */
[----:B-1----:R-:W-:-:S04]  /*0fb0*/  FFMA R2, R3, R7, R2 ;  /* 0x0000000703027223 */ /* 0x002fc80000000002 */
[----:B--2---:R-:W-:-:S04]  /*0fc0*/  FFMA R5, R5, R8, R2 ;  /* 0x0000000805057223 */ /* 0x004fc80000000002 */
[----:B0-----:R-:W-:-:S07]  /*0fd0*/  FFMA R5, R12, R10, R5 ;  /* 0x0000000a0c057223 */ /* 0x001fce0000000005 */
.L_x_9:
[----:B------:R-:W-:Y:S05]  /*0fe0*/  BRA.U !UP1, `(.L_x_6) ;  /* 0x0000000109b07547 */ /* 0x000fea000b800000 */
[----:B------:R-:W-:Y:S02]  /*0ff0*/  UISETP.NE.AND UP0, UPT, UR5, 0x1, UPT ;  /* 0x000000010500788c */ /* 0x000fe4000bf05270 */
[----:B------:R-:W-:-:S04]  /*1000*/  ULOP3.LUT UR4, UR6, 0x1, URZ, 0xc0, !UPT ;  /* 0x0000000106047892 */ /* 0x000fc8000f8ec0ff */
[----:B------:R-:W-:-:S03]  /*1010*/  UISETP.NE.U32.AND UP1, UPT, UR4, 0x1, UPT ;  /* 0x000000010400788c */ /* 0x000fc6000bf25070 */
[----:B------:R-:W-:Y:S08]  /*1020*/  BRA.U !UP0, `(.L_x_10) ;  /* 0x0000000108647547 */ /* 0x000ff0000b800000 */
[----:B------:R-:W0:Y:S02]  /*1030*/  LDC.64 R2, c[0x0][0x380] ;  /* 0x0000e000ff027b82 */ /* 0x000e240000000a00 */
[----:B0-----:R-:W-:-:S05]  /*1040*/  IMAD.WIDE.U32 R2, R4, 0x4, R2 ;  /* 0x0000000404027825 */ /* 0x001fca00078e0002 */
[----:B------:R-:W2:Y:S04]  /*1050*/  LDG.E R7, desc[UR10][R2.64] ;  /* 0x0000000a02077981 */ /* 0x000ea8000c1e1900 */
[----:B------:R-:W3:Y:S01]  /*1060*/  LDG.E R11, desc[UR10][R2.64+0x4] ;  /* 0x0000040a020b7981 */ /* 0x000ee2000c1e1900 */
[----:B------:R-:W-:Y:S01]  /*1070*/  HFMA2 R6, -RZ, RZ, 0.96630859375, -0.0022525787353515625 ;  /* 0x3bbb989dff067431 */ /* 0x000fe200000001ff */
[----:B------:R-:W-:Y:S02]  /*1080*/  MOV R9, 0x437c0000 ;  /* 0x437c000000097802 */ /* 0x000fe40000000f00 */
[----:B------:R-:W-:Y:S01]  /*1090*/  IADD3 R4, PT, PT, R4, 0x2, RZ ;  /* 0x0000000204047810 */ /* 0x000fe20007ffe0ff */
[----:B--2---:R-:W-:-:S04]  /*10a0*/  FADD R7, R7, -R0 ;  /* 0x8000000007077221 */ /* 0x004fc80000000000 */
[----:B------:R-:W-:Y:S01]  /*10b0*/  FFMA.SAT R8, R7, R6, 0.5 ;  /* 0x3f00000007087423 */ /* 0x000fe20000002006 */
[----:B---3--:R-:W-:-:S03]  /*10c0*/  FADD R11, R11, -R0 ;  /* 0x800000000b0b7221 */ /* 0x008fc60000000000 */
[----:B------:R-:W-:Y:S01]  /*10d0*/  FFMA.RM R8, R8, R9, 12582913 ;  /* 0x4b40000108087423 */ /* 0x000fe20000004009 */
[----:B------:R-:W-:-:S03]  /*10e0*/  FFMA.SAT R10, R11, R6, 0.5 ;  /* 0x3f0000000b0a7423 */ /* 0x000fc60000002006 */
[----:B------:R-:W-:Y:S01]  /*10f0*/  FADD R6, R8, -12583039 ;  /* 0xcb40007f08067421 */ /* 0x000fe20000000000 */
[----:B------:R-:W-:Y:S01]  /*1100*/  FFMA.RM R10, R10, R9, 12582913 ;  /* 0x4b4000010a0a7423 */ /* 0x000fe20000004009 */
[----:B------:R-:W-:Y:S02]  /*1110*/  SHF.L.U32 R8, R8, 0x17, RZ ;  /* 0x0000001708087819 */ /* 0x000fe400000006ff */
[C---:B------:R-:W-:Y:S01]  /*1120*/  FFMA R6, R7.reuse, 1.4426950216293334961, -R6 ;  /* 0x3fb8aa3b07067823 */ /* 0x040fe20000000806 */
[C---:B------:R-:W-:Y:S01]  /*1130*/  FADD R2, R10.reuse, -12583039 ;  /* 0xcb40007f0a027421 */ /* 0x040fe20000000000 */
[----:B------:R-:W-:Y:S02]  /*1140*/  SHF.L.U32 R10, R10, 0x17, RZ ;  /* 0x000000170a0a7819 */ /* 0x000fe400000006ff */
[----:B------:R-:W-:Y:S01]  /*1150*/  FFMA R6, R7, 1.925963033500011079e-08, R6 ;  /* 0x32a5706007067823 */ /* 0x000fe20000000006 */
[----:B------:R-:W-:-:S04]  /*1160*/  FFMA R2, R11, 1.4426950216293334961, -R2 ;  /* 0x3fb8aa3b0b027823 */ /* 0x000fc80000000802 */
[----:B------:R-:W-:Y:S01]  /*1170*/  FFMA R2, R11, 1.925963033500011079e-08, R2 ;  /* 0x32a570600b027823 */ /* 0x000fe20000000002 */
[----:B------:R-:W0:Y:S08]  /*1180*/  MUFU.EX2 R6, R6 ;  /* 0x0000000600067308 */ /* 0x000e300000000800 */
[----:B------:R-:W1:Y:S01]  /*1190*/  MUFU.EX2 R2, R2 ;  /* 0x0000000200027308 */ /* 0x000e620000000800 */
[----:B0-----:R-:W-:-:S04]  /*11a0*/  FFMA R5, R8, R6, R5 ;  /* 0x0000000608057223 */ /* 0x001fc80000000005 */
[----:B-1----:R-:W-:-:S07]  /*11b0*/  FFMA R5, R10, R2, R5 ;  /* 0x000000020a057223 */ /* 0x002fce0000000005 */
.L_x_10:
[----:B------:R-:W-:Y:S05]  /*11c0*/  BRA.U UP1, `(.L_x_6) ;  /* 0x0000000101387547 */ /* 0x000fea000b800000 */
[----:B------:R-:W0:Y:S02]  /*11d0*/  LDC.64 R2, c[0x0][0x380] ;  /* 0x0000e000ff027b82 */ /* 0x000e240000000a00 */
[----:B0-----:R-:W-:-:S06]  /*11e0*/  IMAD.WIDE.U32 R2, R4, 0x4, R2 ;  /* 0x0000000404027825 */ /* 0x001fcc00078e0002 */
[----:B------:R-:W2:Y:S01]  /*11f0*/  LDG.E R3, desc[UR10][R2.64] ;  /* 0x0000000a02037981 */ /* 0x000ea2000c1e1900 */
[----:B------:R-:W-:Y:S01]  /*1200*/  HFMA2 R7, -RZ, RZ, 0.96630859375, -0.0022525787353515625 ;  /* 0x3bbb989dff077431 */ /* 0x000fe200000001ff */
[----:B------:R-:W-:Y:S01]  /*1210*/  MOV R9, 0x437c0000 ;  /* 0x437c000000097802 */ /* 0x000fe20000000f00 */
[----:B--2---:R-:W-:-:S04]  /*1220*/  FADD R4, R3, -R0 ;  /* 0x8000000003047221 */ /* 0x004fc80000000000 */
[----:B------:R-:W-:-:S04]  /*1230*/  FFMA.SAT R6, R4, R7, 0.5 ;  /* 0x3f00000004067423 */ /* 0x000fc80000002007 */
[----:B------:R-:W-:-:S04]  /*1240*/  FFMA.RM R6, R6, R9, 12582913 ;  /* 0x4b40000106067423 */ /* 0x000fc80000004009 */
[C---:B------:R-:W-:Y:S01]  /*1250*/  FADD R7, R6.reuse, -12583039 ;  /* 0xcb40007f06077421 */ /* 0x040fe20000000000 */
[----:B------:R-:W-:-:S03]  /*1260*/  SHF.L.U32 R6, R6, 0x17, RZ ;  /* 0x0000001706067819 */ /* 0x000fc600000006ff */
[----:B------:R-:W-:-:S04]  /*1270*/  FFMA R7, R4, 1.4426950216293334961, -R7 ;  /* 0x3fb8aa3b04077823 */ /* 0x000fc80000000807 */
[----:B------:R-:W-:-:S06]  /*1280*/  FFMA R7, R4, 1.925963033500011079e-08, R7 ;  /* 0x32a5706004077823 */ /* 0x000fcc0000000007 */
[----:B------:R-:W0:Y:S02]  /*1290*/  MUFU.EX2 R7, R7 ;  /* 0x0000000700077308 */ /* 0x000e240000000800 */
[----:B0-----:R-:W-:-:S07]  /*12a0*/  FFMA R5, R6, R7, R5 ;  /* 0x0000000706057223 */ /* 0x001fce0000000005 */
.L_x_6:
[----:B------:R-:W0:Y:S01]  /*12b0*/  S2R R2, SR_TID.X ;  /* 0x0000000000027919 */ /* 0x000e220000002100 */
[----:B------:R-:W1:Y:S01]  /*12c0*/  LDC.64 R6, c[0x0][0x380] ;  /* 0x0000e000ff067b82 */ /* 0x000e620000000a00 */
[----:B------:R-:W0:Y:S01]  /*12d0*/  LDCU UR4, c[0x0][0x360] ;  /* 0x00006c00ff0477ac */ /* 0x000e220008000800 */
[----:B------:R-:W0:Y:S02]  /*12e0*/  S2R R3, SR_CTAID.X ;  /* 0x0000000000037919 */ /* 0x000e240000002500 */
[----:B0-----:R-:W-:-:S04]  /*12f0*/  IMAD R2, R3, UR4, R2 ;  /* 0x0000000403027c24 */ /* 0x001fc8000f8e0202 */
[----:B-1----:R-:W-:-:S06]  /*1300*/  IMAD.WIDE R6, R2, 0x4, R6 ;  /* 0x0000000402067825 */ /* 0x002fcc00078e0206 */
[----:B------:R-:W2:Y:S01]  /*1310*/  LDG.E R7, desc[UR10][R6.64] ;  /* 0x0000000a06077981 */ /* 0x000ea2000c1e1900 */
[----:B------:R-:W-:Y:S01]  /*1320*/  MOV R3, 0x3bbb989d ;  /* 0x3bbb989d00037802 */ /* 0x000fe20000000f00 */
[----:B------:R-:W-:Y:S01]  /*1330*/  BSSY.RECONVERGENT B0, `(.L_x_11) ;  /* 0x0000017000007945 */ /* 0x000fe20003800200 */
[----:B------:R-:W-:Y:S01]  /*1340*/  MOV R4, 0x437c0000 ;  /* 0x437c000000047802 */ /* 0x000fe20000000f00 */
[----:B--2---:R-:W-:-:S04]  /*1350*/  FADD R0, R7, -R0 ;  /* 0x8000000007007221 */ /* 0x004fc80000000000 */
[----:B------:R-:W-:-:S04]  /*1360*/  FFMA.SAT R3, R0, R3, 0.5 ;  /* 0x3f00000000037423 */ /* 0x000fc80000002003 */
[----:B------:R-:W-:Y:S02]  /*1370*/  FFMA.RM R3, R3, R4, 12582913 ;  /* 0x4b40000103037423 */ /* 0x000fe40000004004 */
[----:B------:R-:W0:Y:S02]  /*1380*/  MUFU.RCP R4, R5 ;  /* 0x0000000500047308 */ /* 0x000e240000001000 */
[----:B------:R-:W-:-:S04]  /*1390*/  FADD R9, R3, -12583039 ;  /* 0xcb40007f03097421 */ /* 0x000fc80000000000 */
[----:B------:R-:W-:-:S04]  /*13a0*/  FFMA R9, R0, 1.4426950216293334961, -R9 ;  /* 0x3fb8aa3b00097823 */ /* 0x000fc80000000809 */
[----:B------:R-:W-:Y:S01]  /*13b0*/  FFMA R9, R0, 1.925963033500011079e-08, R9 ;  /* 0x32a5706000097823 */ /* 0x000fe20000000009 */
[----:B------:R-:W-:-:S05]  /*13c0*/  SHF.L.U32 R0, R3, 0x17, RZ ;  /* 0x0000001703007819 */ /* 0x000fca00000006ff */
[----:B------:R-:W1:Y:S01]  /*13d0*/  MUFU.EX2 R9, R9 ;  /* 0x0000000900097308 */ /* 0x000e620000000800 */
[----:B0-----:R-:W-:-:S04]  /*13e0*/  FFMA R3, R4, -R5, 1 ;  /* 0x3f80000004037423 */ /* 0x001fc80000000805 */
[----:B------:R-:W-:Y:S01]  /*13f0*/  FFMA R3, R4, R3, R4 ;  /* 0x0000000304037223 */ /* 0x000fe20000000004 */
[----:B-1----:R-:W-:-:S04]  /*1400*/  FMUL R0, R0, R9 ;  /* 0x0000000900007220 */ /* 0x002fc80000400000 */
[----:B------:R-:W0:Y:S01]  /*1410*/  FCHK P0, R0, R5 ;  /* 0x0000000500007302 */ /* 0x000e220000000000 */
[----:B------:R-:W-:-:S04]  /*1420*/  FFMA R4, R0, R3, RZ ;  /* 0x0000000300047223 */ /* 0x000fc800000000ff */
[----:B------:R-:W-:-:S04]  /*1430*/  FFMA R6, R4, -R5, R0 ;  /* 0x8000000504067223 */ /* 0x000fc80000000000 */
[----:B------:R-:W-:Y:S01]  /*1440*/  FFMA R7, R3, R6, R4 ;  /* 0x0000000603077223 */ /* 0x000fe20000000004 */
[----:B0-----:R-:W-:Y:S06]  /*1450*/  @!P0 BRA `(.L_x_12) ;  /* 0x0000000000108947 */ /* 0x001fec0003800000 */
[----:B------:R-:W-:Y:S02]  /*1460*/  MOV R3, R5 ;  /* 0x0000000500037202 */ /* 0x000fe40000000f00 */
[----:B------:R-:W-:-:S07]  /*1470*/  MOV R4, 0x1490 ;  /* 0x0000149000047802 */ /* 0x000fce0000000f00 */
[----:B------:R-:W-:Y:S05]  /*1480*/  CALL.REL.NOINC `($__internal_0_$__cuda_sm3x_div_rn_noftz_f32_slowpath) ;  /* 0x0000000000187944 */ /* 0x000fea0003c00000 */
[----:B------:R-:W-:-:S07]  /*1490*/  MOV R7, R0 ;  /* 0x0000000000077202 */ /* 0x000fce0000000f00 */
.L_x_12:
[----:B------:R-:W-:Y:S05]  /*14a0*/  BSYNC.RECONVERGENT B0 ;  /* 0x0000000000007941 */ /* 0x000fea0003800200 */
.L_x_11:
[----:B------:R-:W0:Y:S02]  /*14b0*/  LDC.64 R4, c[0x0][0x388] ;  /* 0x0000e200ff047b82 */ /* 0x000e240000000a00 */
[----:B0-----:R-:W-:-:S05]  /*14c0*/  IMAD.WIDE R2, R2, 0x4, R4 ;  /* 0x0000000402027825 */ /* 0x001fca00078e0204 */
[----:B------:R-:W-:Y:S01]  /*14d0*/  STG.E desc[UR10][R2.64], R7 ;  /* 0x0000000702007986 */ /* 0x000fe2000c10190a */
[----:B------:R-:W-:Y:S05]  /*14e0*/  EXIT ;  /* 0x000000000000794d */ /* 0x000fea0003800000 */
        .weak           $__internal_0_$__cuda_sm3x_div_rn_noftz_f32_slowpath
        .type           $__internal_0_$__cuda_sm3x_div_rn_noftz_f32_slowpath,@function
        .size           $__internal_0_$__cuda_sm3x_div_rn_noftz_f32_slowpath,(.L_x_35 - $__internal_0_$__cuda_sm3x_div_rn_noftz_f32_slowpath)
$__internal_0_$__cuda_sm3x_div_rn_noftz_f32_slowpath:
[----:B------:R-:W-:Y:S01]  /*14f0*/  SHF.R.U32.HI R6, RZ, 0x17, R3 ;  /* 0x00000017ff067819 */ /* 0x000fe20000011603 */
[----:B------:R-:W-:Y:S01]  /*1500*/  BSSY.RECONVERGENT B1, `(.L_x_13) ;  /* 0x0000063000017945 */ /* 0x000fe20003800200 */
[----:B------:R-:W-:Y:S02]  /*1510*/  SHF.R.U32.HI R5, RZ, 0x17, R0 ;  /* 0x00000017ff057819 */ /* 0x000fe40000011600 */
[----:B------:R-:W-:Y:S02]  /*1520*/  LOP3.LUT R11, R6, 0xff, RZ, 0xc0, !PT ;  /* 0x000000ff060b7812 */ /* 0x000fe400078ec0ff */
[----:B------:R-:W-:Y:S02]  /*1530*/  LOP3.LUT R8, R5, 0xff, RZ, 0xc0, !PT ;  /* 0x000000ff05087812 */ /* 0x000fe400078ec0ff */
[----:B------:R-:W-:Y:S02]  /*1540*/  IADD3 R9, PT, PT, R11, -0x1, RZ ;  /* 0xffffffff0b097810 */ /* 0x000fe40007ffe0ff */
[----:B------:R-:W-:-:S02]  /*1550*/  IADD3 R7, PT, PT, R8, -0x1, RZ ;  /* 0xffffffff08077810 */ /* 0x000fc40007ffe0ff */
[----:B------:R-:W-:Y:S02]  /*1560*/  ISETP.GT.U32.AND P0, PT, R9, 0xfd, PT ;  /* 0x000000fd0900780c */ /* 0x000fe40003f04070 */
[----:B------:R-:W-:Y:S02]  /*1570*/  MOV R5, R0 ;  /* 0x0000000000057202 */ /* 0x000fe40000000f00 */
[----:B------:R-:W-:-:S13]  /*1580*/  ISETP.GT.U32.OR P0, PT, R7, 0xfd, P0 ;  /* 0x000000fd0700780c */ /* 0x000fda0000704470 */
[----:B------:R-:W-:Y:S01]  /*1590*/  @!P0 MOV R6, RZ ;  /* 0x000000ff00068202 */ /* 0x000fe20000000f00 */
[----:B------:R-:W-:Y:S06]  /*15a0*/  @!P0 BRA `(.L_x_14) ;  /* 0x00000000005c8947 */ /* 0x000fec0003800000 */
[----:B------:R-:W-:Y:S02]  /*15b0*/  FSETP.GTU.FTZ.AND P1, PT, |R3|, +INF , PT ;  /* 0x7f8000000300780b */ /* 0x000fe40003f3c200 */
[----:B------:R-:W-:-:S04]  /*15c0*/  FSETP.GTU.FTZ.AND P0, PT, |R0|, +INF , PT ;  /* 0x7f8000000000780b */ /* 0x000fc80003f1c200 */
[----:B------:R-:W-:-:S13]  /*15d0*/  PLOP3.LUT P0, PT, P0, P1, PT, 0xf8, 0x8f ;  /* 0x00000000008f781c */ /* 0x000fda0000703f70 */
[----:B------:R-:W-:Y:S05]  /*15e0*/  @P0 BRA `(.L_x_15) ;  /* 0x00000004004c0947 */ /* 0x000fea0003800000 */
[----:B------:R-:W-:-:S13]  /*15f0*/  LOP3.LUT P0, RZ, R3, 0x7fffffff, R5, 0xc8, !PT ;  /* 0x7fffffff03ff7812 */ /* 0x000fda000780c805 */
[----:B------:R-:W-:Y:S05]  /*1600*/  @!P0 BRA `(.L_x_16) ;  /* 0x00000004003c8947 */ /* 0x000fea0003800000 */
[C---:B------:R-:W-:Y:S02]  /*1610*/  FSETP.NEU.FTZ.AND P2, PT, |R0|.reuse, +INF , PT ;  /* 0x7f8000000000780b */ /* 0x040fe40003f5d200 */
[----:B------:R-:W-:Y:S02]  /*1620*/  FSETP.NEU.FTZ.AND P1, PT, |R3|, +INF , PT ;  /* 0x7f8000000300780b */ /* 0x000fe40003f3d200 */
[----:B------:R-:W-:-:S11]  /*1630*/  FSETP.NEU.FTZ.AND P0, PT, |R0|, +INF , PT ;  /* 0x7f8000000000780b */ /* 0x000fd60003f1d200 */
[----:B------:R-:W-:Y:S05]  /*1640*/  @!P1 BRA !P2, `(.L_x_16) ;  /* 0x00000004002c9947 */ /* 0x000fea0005000000 */
[----:B------:R-:W-:-:S04]  /*1650*/  LOP3.LUT P2, RZ, R5, 0x7fffffff, RZ, 0xc0, !PT ;  /* 0x7fffffff05ff7812 */ /* 0x000fc8000784c0ff */
[----:B------:R-:W-:-:S13]  /*1660*/  PLOP3.LUT P1, PT, P1, P2, PT, 0x2f, 0xf2 ;  /* 0x0000000000f2781c */ /* 0x000fda0000f24577 */
[----:B------:R-:W-:Y:S05]  /*1670*/  @P1 BRA `(.L_x_17) ;  /* 0x0000000400181947 */ /* 0x000fea0003800000 */
[----:B------:R-:W-:-:S04]  /*1680*/  LOP3.LUT P1, RZ, R3, 0x7fffffff, RZ, 0xc0, !PT ;  /* 0x7fffffff03ff7812 */ /* 0x000fc8000782c0ff */
[----:B------:R-:W-:-:S13]  /*1690*/  PLOP3.LUT P0, PT, P0, P1, PT, 0x2f, 0xf2 ;  /* 0x0000000000f2781c */ /* 0x000fda0000702577 */
[----:B------:R-:W-:Y:S05]  /*16a0*/  @P0 BRA `(.L_x_18) ;  /* 0x0000000400000947 */ /* 0x000fea0003800000 */
[----:B------:R-:W-:Y:S02]  /*16b0*/  ISETP.GE.AND P0, PT, R7, RZ, PT ;  /* 0x000000ff0700720c */ /* 0x000fe40003f06270 */
[----:B------:R-:W-:-:S11]  /*16c0*/  ISETP.GE.AND P1, PT, R9, RZ, PT ;  /* 0x000000ff0900720c */ /* 0x000fd60003f26270 */
[----:B------:R-:W-:Y:S01]  /*16d0*/  @P0 MOV R6, RZ ;  /* 0x000000ff00060202 */ /* 0x000fe20000000f00 */
[----:B------:R-:W-:Y:S01]  /*16e0*/  @!P0 FFMA R5, R0, 1.84467440737095516160e+19, RZ ;  /* 0x5f80000000058823 */ /* 0x000fe200000000ff */
[----:B------:R-:W-:Y:S01]  /*16f0*/  @!P0 MOV R6, 0xffffffc0 ;  /* 0xffffffc000068802 */ /* 0x000fe20000000f00 */
[----:B------:R-:W-:-:S03]  /*1700*/  @!P1 FFMA R3, R3, 1.84467440737095516160e+19, RZ ;  /* 0x5f80000003039823 */ /* 0x000fc600000000ff */
[----:B------:R-:W-:-:S07]  /*1710*/  @!P1 IADD3 R6, PT, PT, R6, 0x40, RZ ;  /* 0x0000004006069810 */ /* 0x000fce0007ffe0ff */
.L_x_14:
[----:B------:R-:W-:Y:S01]  /*1720*/  LEA R0, R11, 0xc0800000, 0x17 ;  /* 0xc08000000b007811 */ /* 0x000fe200078eb8ff */
[----:B------:R-:W-:Y:S01]  /*1730*/  BSSY.RECONVERGENT B2, `(.L_x_19) ;  /* 0x0000036000027945 */ /* 0x000fe20003800200 */
[----:B------:R-:W-:Y:S02]  /*1740*/  IADD3 R8, PT, PT, R8, -0x7f, RZ ;  /* 0xffffff8108087810 */ /* 0x000fe40007ffe0ff */
[----:B------:R-:W-:-:S03]  /*1750*/  IADD3 R3, PT, PT, -R0, R3, RZ ;  /* 0x0000000300037210 */ /* 0x000fc60007ffe1ff */
[----:B------:R-:W-:Y:S01]  /*1760*/  IMAD R0, R8, -0x800000, R5 ;  /* 0xff80000008007824 */ /* 0x000fe200078e0205 */
[----:B------:R-:W0:Y:S01]  /*1770*/  MUFU.RCP R7, R3 ;  /* 0x0000000300077308 */ /* 0x000e220000001000 */
[----:B------:R-:W-:-:S04]  /*1780*/  FADD.FTZ R9, -R3, -RZ ;  /* 0x800000ff03097221 */ /* 0x000fc80000010100 */
[----:B0-----:R-:W-:-:S04]  /*1790*/  FFMA R10, R7, R9, 1 ;  /* 0x3f800000070a7423 */ /* 0x001fc80000000009 */
[----:B------:R-:W-:-:S04]  /*17a0*/  FFMA R12, R7, R10, R7 ;  /* 0x0000000a070c7223 */ /* 0x000fc80000000007 */
[----:B------:R-:W-:-:S04]  /*17b0*/  FFMA R5, R0, R12, RZ ;  /* 0x0000000c00057223 */ /* 0x000fc800000000ff */
[----:B------:R-:W-:-:S04]  /*17c0*/  FFMA R10, R9, R5, R0 ;  /* 0x00000005090a7223 */ /* 0x000fc80000000000 */
[----:B------:R-:W-:Y:S01]  /*17d0*/  FFMA R7, R12, R10, R5 ;  /* 0x0000000a0c077223 */ /* 0x000fe20000000005 */
[----:B------:R-:W-:-:S03]  /*17e0*/  IADD3 R5, PT, PT, R8, 0x7f, -R11 ;  /* 0x0000007f08057810 */ /* 0x000fc60007ffe80b */
[----:B------:R-:W-:Y:S01]  /*17f0*/  FFMA R10, R9, R7, R0 ;  /* 0x00000007090a7223 */ /* 0x000fe20000000000 */
[----:B------:R-:W-:-:S03]  /*1800*/  IADD3 R5, PT, PT, R5, R6, RZ ;  /* 0x0000000605057210 */ /* 0x000fc60007ffe0ff */
[----:B------:R-:W-:-:S05]  /*1810*/  FFMA R0, R12, R10, R7 ;  /* 0x0000000a0c007223 */ /* 0x000fca0000000007 */
[----:B------:R-:W-:-:S04]  /*1820*/  SHF.R.U32.HI R3, RZ, 0x17, R0 ;  /* 0x00000017ff037819 */ /* 0x000fc80000011600 */
[----:B------:R-:W-:-:S04]  /*1830*/  LOP3.LUT R3, R3, 0xff, RZ, 0xc0, !PT ;  /* 0x000000ff03037812 */ /* 0x000fc800078ec0ff */
[----:B------:R-:W-:-:S04]  /*1840*/  IADD3 R9, PT, PT, R3, R5, RZ ;  /* 0x0000000503097210 */ /* 0x000fc80007ffe0ff */
[----:B------:R-:W-:-:S04]  /*1850*/  IADD3 R3, PT, PT, R9, -0x1, RZ ;  /* 0xffffffff09037810 */ /* 0x000fc80007ffe0ff */
[----:B------:R-:W-:-:S13]  /*1860*/  ISETP.GE.U32.AND P0, PT, R3, 0xfe, PT ;  /* 0x000000fe0300780c */ /* 0x000fda0003f06070 */
[----:B------:R-:W-:Y:S05]  /*1870*/  @!P0 BRA `(.L_x_20) ;  /* 0x0000000000808947 */ /* 0x000fea0003800000 */
[----:B------:R-:W-:-:S13]  /*1880*/  ISETP.GT.AND P0, PT, R9, 0xfe, PT ;  /* 0x000000fe0900780c */ /* 0x000fda0003f04270 */
[----:B------:R-:W-:Y:S05]  /*1890*/  @P0 BRA `(.L_x_21) ;  /* 0x00000000006c0947 */ /* 0x000fea0003800000 */
[----:B------:R-:W-:-:S13]  /*18a0*/  ISETP.GE.AND P0, PT, R9, 0x1, PT ;  /* 0x000000010900780c */ /* 0x000fda0003f06270 */
[----:B------:R-:W-:Y:S05]  /*18b0*/  @P0 BRA `(.L_x_22) ;  /* 0x0000000000740947 */ /* 0x000fea0003800000 */
[----:B------:R-:W-:Y:S02]  /*18c0*/  ISETP.GE.AND P0, PT, R9, -0x18, PT ;  /* 0xffffffe80900780c */ /* 0x000fe40003f06270 */
[----:B------:R-:W-:-:S11]  /*18d0*/  LOP3.LUT R0, R0, 0x80000000, RZ, 0xc0, !PT ;  /* 0x8000000000007812 */ /* 0x000fd600078ec0ff */
[----:B------:R-:W-:Y:S05]  /*18e0*/  @!P0 BRA `(.L_x_22) ;  /* 0x0000000000688947 */ /* 0x000fea0003800000 */
[CCC-:B------:R-:W-:Y:S01]  /*18f0*/  FFMA.RZ R3, R12.reuse, R10.reuse, R7.reuse ;  /* 0x0000000a0c037223 */ /* 0x1c0fe2000000c007 */
[C---:B------:R-:W-:Y:S01]  /*1900*/  IADD3 R8, PT, PT, R9.reuse, 0x20, RZ ;  /* 0x0000002009087810 */ /* 0x040fe20007ffe0ff */
[CCC-:B------:R-:W-:Y:S01]  /*1910*/  FFMA.RM R6, R12.reuse, R10.reuse, R7.reuse ;  /* 0x0000000a0c067223 */ /* 0x1c0fe20000004007 */
[----:B------:R-:W-:Y:S02]  /*1920*/  ISETP.NE.AND P2, PT, R9, RZ, PT ;  /* 0x000000ff0900720c */ /* 0x000fe40003f45270 */
[----:B------:R-:W-:Y:S01]  /*1930*/  LOP3.LUT R5, R3, 0x7fffff, RZ, 0xc0, !PT ;  /* 0x007fffff03057812 */ /* 0x000fe200078ec0ff */
[----:B------:R-:W-:Y:S01]  /*1940*/  FFMA.RP R3, R12, R10, R7 ;  /* 0x0000000a0c037223 */ /* 0x000fe20000008007 */
[----:B------:R-:W-:Y:S02]  /*1950*/  ISETP.NE.AND P1, PT, R9, RZ, PT ;  /* 0x000000ff0900720c */ /* 0x000fe40003f25270 */
[----:B------:R-:W-:Y:S02]  /*1960*/  LOP3.LUT R5, R5, 0x800000, RZ, 0xfc, !PT ;  /* 0x0080000005057812 */ /* 0x000fe400078efcff */
[----:B------:R-:W-:-:S02]  /*1970*/  IADD3 R7, PT, PT, -R9, RZ, RZ ;  /* 0x000000ff09077210 */ /* 0x000fc40007ffe1ff */
[----:B------:R-:W-:Y:S02]  /*1980*/  SHF.L.U32 R8, R5, R8, RZ ;  /* 0x0000000805087219 */ /* 0x000fe400000006ff */
[----:B------:R-:W-:Y:S02]  /*1990*/  FSETP.NEU.FTZ.AND P0, PT, R3, R6, PT ;  /* 0x000000060300720b */ /* 0x000fe40003f1d000 */
[----:B------:R-:W-:Y:S02]  /*19a0*/  SEL R6, R7, RZ, P2 ;  /* 0x000000ff07067207 */ /* 0x000fe40001000000 */
[----:B------:R-:W-:Y:S02]  /*19b0*/  ISETP.NE.AND P1, PT, R8, RZ, P1 ;  /* 0x000000ff0800720c */ /* 0x000fe40000f25270 */
[----:B------:R-:W-:Y:S02]  /*19c0*/  SHF.R.U32.HI R6, RZ, R6, R5 ;  /* 0x00000006ff067219 */ /* 0x000fe40000011605 */
[----:B------:R-:W-:-:S02]  /*19d0*/  PLOP3.LUT P0, PT, P0, P1, PT, 0xf8, 0x8f ;  /* 0x00000000008f781c */ /* 0x000fc40000703f70 */
[----:B------:R-:W-:Y:S02]  /*19e0*/  SHF.R.U32.HI R8, RZ, 0x1, R6 ;  /* 0x00000001ff087819 */ /* 0x000fe40000011606 */
[----:B------:R-:W-:-:S04]  /*19f0*/  SEL R3, RZ, 0x1, !P0 ;  /* 0x00000001ff037807 */ /* 0x000fc80004000000 */
[----:B------:R-:W-:-:S04]  /*1a00*/  LOP3.LUT R3, R3, 0x1, R8, 0xf8, !PT ;  /* 0x0000000103037812 */ /* 0x000fc800078ef808 */
[----:B------:R-:W-:-:S04]  /*1a10*/  LOP3.LUT R3, R3, R6, RZ, 0xc0, !PT ;  /* 0x0000000603037212 */ /* 0x000fc800078ec0ff */
[----:B------:R-:W-:-:S04]  /*1a20*/  IADD3 R3, PT, PT, R8, R3, RZ ;  /* 0x0000000308037210 */ /* 0x000fc80007ffe0ff */
[----:B------:R-:W-:Y:S01]  /*1a30*/  LOP3.LUT R0, R3, R0, RZ, 0xfc, !PT ;  /* 0x0000000003007212 */ /* 0x000fe200078efcff */
[----:B------:R-:W-:Y:S06]  /*1a40*/  BRA `(.L_x_22) ;  /* 0x0000000000107947 */ /* 0x000fec0003800000 */
.L_x_21:
[----:B------:R-:W-:-:S04]  /*1a50*/  LOP3.LUT R0, R0, 0x80000000, RZ, 0xc0, !PT ;  /* 0x8000000000007812 */ /* 0x000fc800078ec0ff */
[----:B------:R-:W-:Y:S01]  /*1a60*/  LOP3.LUT R0, R0, 0x7f800000, RZ, 0xfc, !PT ;  /* 0x7f80000000007812 */ /* 0x000fe200078efcff */
[----:B------:R-:W-:Y:S06]  /*1a70*/  BRA `(.L_x_22) ;  /* 0x0000000000047947 */ /* 0x000fec0003800000 */
.L_x_20:
[----:B------:R-:W-:-:S07]  /*1a80*/  LEA R0, R5, R0, 0x17 ;  /* 0x0000000005007211 */ /* 0x000fce00078eb8ff */
.L_x_22:
[----:B------:R-:W-:Y:S05]  /*1a90*/  BSYNC.RECONVERGENT B2 ;  /* 0x0000000000027941 */ /* 0x000fea0003800200 */
.L_x_19:
[----:B------:R-:W-:Y:S05]  /*1aa0*/  BRA `(.L_x_23) ;  /* 0x0000000000207947 */ /* 0x000fea0003800000 */
.L_x_18:
[----:B------:R-:W-:-:S04]  /*1ab0*/  LOP3.LUT R0, R3, 0x80000000, R5, 0x48, !PT ;  /* 0x8000000003007812 */ /* 0x000fc800078e4805 */
[----:B------:R-:W-:Y:S01]  /*1ac0*/  LOP3.LUT R0, R0, 0x7f800000, RZ, 0xfc, !PT ;  /* 0x7f80000000007812 */ /* 0x000fe200078efcff */
[----:B------:R-:W-:Y:S06]  /*1ad0*/  BRA `(.L_x_23) ;  /* 0x0000000000147947 */ /* 0x000fec0003800000 */
.L_x_17:
[----:B------:R-:W-:Y:S01]  /*1ae0*/  LOP3.LUT R0, R3, 0x80000000, R5, 0x48, !PT ;  /* 0x8000000003007812 */ /* 0x000fe200078e4805 */
[----:B------:R-:W-:Y:S06]  /*1af0*/  BRA `(.L_x_23) ;  /* 0x00000000000c7947 */ /* 0x000fec0003800000 */
.L_x_16:
[----:B------:R-:W0:Y:S01]  /*1b00*/  MUFU.RSQ R0, -QNAN ;  /* 0xffc0000000007908 */ /* 0x000e220000001400 */
[----:B------:R-:W-:Y:S05]  /*1b10*/  BRA `(.L_x_23) ;  /* 0x0000000000047947 */ /* 0x000fea0003800000 */
.L_x_15:
[----:B------:R-:W-:-:S07]  /*1b20*/  FADD.FTZ R0, R0, R3 ;  /* 0x0000000300007221 */ /* 0x000fce0000010000 */
.L_x_23:
[----:B------:R-:W-:Y:S05]  /*1b30*/  BSYNC.RECONVERGENT B1 ;  /* 0x0000000000017941 */ /* 0x000fea0003800200 */
.L_x_13:
[----:B------:R-:W-:-:S04]  /*1b40*/  HFMA2 R5, -RZ, RZ, 0, 0 ;  /* 0x00000000ff057431 */ /* 0x000fc800000001ff */
[----:B0-----:R-:W-:Y:S05]  /*1b50*/  RET.REL.NODEC R4 `(_Z20softmax_simple_f32_2PKfPfib) ;  /* 0xffffffe404287950 */ /* 0x001fea0003c3ffff */
.L_x_24:
[----:B------:R-:W-:-:S00]  /*1b60*/  BRA `(.L_x_24) ;  /* 0xfffffffc00fc7947 */ /* 0x000fc0000383ffff */
[----:B------:R-:W-:-:S00]  /*1b70*/  NOP ;  /* 0x0000000000007918 */ /* 0x000fc00000000000 */
        /* <DEDUP_REMOVED lines=8> */
.L_x_35:


//--------------------- .text._Z14mul_mat_simplePKfS0_Pfiii --------------------------
	.section	.text._Z14mul_mat_simplePKfS0_Pfiii,"ax",@progbits
	.align	128
        .global         _Z14mul_mat_simplePKfS0_Pfiii
        .type           _Z14mul_mat_simplePKfS0_Pfiii,@function
        .size           _Z14mul_mat_simplePKfS0_Pfiii,(.L_x_37 - _Z14mul_mat_simplePKfS0_Pfiii)
        .other          _Z14mul_mat_simplePKfS0_Pfiii,@"STO_CUDA_ENTRY STV_DEFAULT"
_Z14mul_mat_simplePKfS0_Pfiii:
.text._Z14mul_mat_simplePKfS0_Pfiii:
[----:B------:R-:W-:Y:S08]  /*0000*/  LDC R1, c[0x0][0x37c] ;  /* 0x0000df00ff017b82 */ /* 0x000ff00000000800 */
[----:B------:R-:W0:Y:S01]  /*0010*/  LDC R10, c[0x0][0x3a0] ;  /* 0x0000e800ff0a7b82 */ /* 0x000e220000000800 */
[----:B------:R-:W1:Y:S01]  /*0020*/  S2R R8, SR_TID.Y ;  /* 0x0000000000087919 */ /* 0x000e620000002200 */
[----:B------:R-:W2:Y:S01]  /*0030*/  LDCU UR8, c[0x0][0x39c] ;  /* 0x00007380ff0877ac */ /* 0x000ea20008000800 */
[----:B------:R-:W3:Y:S01]  /*0040*/  S2R R7, SR_TID.X ;  /* 0x0000000000077919 */ /* 0x000ee20000002100 */
[----:B------:R-:W4:Y:S04]  /*0050*/  LDCU.64 UR4, c[0x0][0x358] ;  /* 0x00006b00ff0477ac */ /* 0x000f280008000a00 */
[----:B------:R-:W3:Y:S08]  /*0060*/  LDC R0, c[0x0][0x360] ;  /* 0x0000d800ff007b82 */ /* 0x000ef00000000800 */
[----:B------:R-:W1:Y:S08]  /*0070*/  S2UR UR7, SR_CTAID.Y ;  /* 0x00000000000779c3 */ /* 0x000e700000002600 */
[----:B------:R-:W1:Y:S01]  /*0080*/  LDC R9, c[0x0][0x364] ;  /* 0x0000d900ff097b82 */ /* 0x000e620000000800 */
[----:B0-----:R-:W-:-:S07]  /*0090*/  ISETP.GE.AND P0, PT, R10, 0x1, PT ;  /* 0x000000010a00780c */ /* 0x001fce0003f06270 */
[----:B------:R-:W3:Y:S06]  /*00a0*/  S2UR UR6, SR_CTAID.X ;  /* 0x00000000000679c3 */ /* 0x000eec0000002500 */
[----:B------:R-:W-:Y:S02]  /*00b0*/  @P0 IADD3 R6, PT, PT, R10, -0x1, RZ ;  /* 0xffffffff0a060810 */ /* 0x000fe40007ffe0ff */
[----:B------:R-:W0:Y:S08]  /*00c0*/  LDC.64 R2, c[0x0][0x380] ;  /* 0x0000e000ff027b82 */ /* 0x000e300000000a00 */
[----:B------:R-:W5:Y:S01]  /*00d0*/  LDC.64 R4, c[0x0][0x388] ;  /* 0x0000e200ff047b82 */ /* 0x000f620000000a00 */
[----:B-1----:R-:W-:-:S02]  /*00e0*/  IMAD R9, R9, UR7, R8 ;  /* 0x0000000709097c24 */ /* 0x002fc4000f8e0208 */
[----:B---3--:R-:W-:Y:S02]  /*00f0*/  IMAD R0, R0, UR6, R7 ;  /* 0x0000000600007c24 */ /* 0x008fe4000f8e0207 */
[----:B------:R-:W-:Y:S02]  /*0100*/  @P0 IMAD R7, R9, R10, R6 ;  /* 0x0000000a09070224 */ /* 0x000fe400078e0206 */
[----:B--2---:R-:W-:Y:S02]  /*0110*/  @P0 IMAD R11, R6, UR8, R0 ;  /* 0x00000008060b0c24 */ /* 0x004fe4000f8e0200 */
[----:B0-----:R-:W-:Y:S02]  /*0120*/  @P0 IMAD.WIDE.U32 R2, R7, 0x4, R2 ;  /* 0x0000000407020825 */ /* 0x001fe400078e0002 */
[----:B------:R-:W0:Y:S04]  /*0130*/  LDC.64 R6, c[0x0][0x390] ;  /* 0x0000e400ff067b82 */ /* 0x000e280000000a00 */
[----:B----4-:R-:W2:Y:S01]  /*0140*/  @P0 LDG.E.CONSTANT R2, desc[UR4][R2.64] ;  /* 0x0000000402020981 */ /* 0x010ea2000c1e9900 */
[----:B-----5:R-:W-:-:S06]  /*0150*/  @P0 IMAD.WIDE R4, R11, 0x4, R4 ;  /* 0x000000040b040825 */ /* 0x020fcc00078e0204 */
[----:B------:R-:W2:Y:S01]  /*0160*/  @P0 LDG.E.CONSTANT R5, desc[UR4][R4.64] ;  /* 0x0000000404050981 */ /* 0x000ea2000c1e9900 */
[----:B------:R-:W-:Y:S02]  /*0170*/  IMAD R11, R9, UR8, R0 ;  /* 0x00000008090b7c24 */ /* 0x000fe4000f8e0200 */
[----:B------:R-:W-:Y:S02]  /*0180*/  HFMA2 R9, -RZ, RZ, 0, 0 ;  /* 0x00000000ff097431 */ /* 0x000fe400000001ff */
[----:B0-----:R-:W-:-:S04]  /*0190*/  IMAD.WIDE R6, R11, 0x4, R6 ;  /* 0x000000040b067825 */ /* 0x001fc800078e0206 */
[----:B--2---:R-:W-:-:S05]  /*01a0*/  @P0 FMUL R9, R2, R5 ;  /* 0x0000000502090220 */ /* 0x004fca0000400000 */
[----:B------:R-:W-:Y:S01]  /*01b0*/  STG.E desc[UR4][R6.64], R9 ;  /* 0x0000000906007986 */ /* 0x000fe2000c101904 */
[----:B------:R-:W-:Y:S05]  /*01c0*/  EXIT ;  /* 0x000000000000794d */ /* 0x000fea0003800000 */
.L_x_25:
        /* <DEDUP_REMOVED lines=11> */
.L_x_37:


//--------------------- .text._Z7mat_addPKfS0_Pfii --------------------------
	.section	.text._Z7mat_addPKfS0_Pfii,"ax",@progbits
	.align	128
        .global         _Z7mat_addPKfS0_Pfii
        .type           _Z7mat_addPKfS0_Pfii,@function
        .size           _Z7mat_addPKfS0_Pfii,(.L_x_38 - _Z7mat_addPKfS0_Pfii)
        .other          _Z7mat_addPKfS0_Pfii,@"STO_CUDA_ENTRY STV_DEFAULT"
_Z7mat_addPKfS0_Pfii:
.text._Z7mat_addPKfS0_Pfii:
[----:B------:R-:W-:Y:S01]  /*0000*/  LDC R1, c[0x0][0x37c] ;  /* 0x0000df00ff017b82 */ /* 0x000fe20000000800 */
[----:B------:R-:W0:Y:S07]  /*0010*/  S2R R7, SR_TID.X ;  /* 0x0000000000077919 */ /* 0x000e2e0000002100 */
[----:B------:R-:W0:Y:S01]  /*0020*/  S2UR UR6, SR_CTAID.X ;  /* 0x00000000000679c3 */ /* 0x000e220000002500 */
[----:B------:R-:W1:Y:S01]  /*0030*/  LDCU UR8, c[0x0][0x398] ;  /* 0x00007300ff0877ac */ /* 0x000e620008000800 */
[----:B------:R-:W2:Y:S01]  /*0040*/  S2R R9, SR_TID.Y ;  /* 0x0000000000097919 */ /* 0x000ea20000002200 */
[----:B------:R-:W3:Y:S05]  /*0050*/  LDCU.64 UR4, c[0x0][0x358] ;  /* 0x00006b00ff0477ac */ /* 0x000eea0008000a00 */
[----:B------:R-:W0:Y:S08]  /*0060*/  LDC R0, c[0x0][0x360] ;  /* 0x0000d800ff007b82 */ /* 0x000e300000000800 */
[----:B------:R-:W2:Y:S08]  /*0070*/  S2UR UR7, SR_CTAID.Y ;  /* 0x00000000000779c3 */ /* 0x000eb00000002600 */
[----:B------:R-:W2:Y:S08]  /*0080*/  LDC R6, c[0x0][0x364] ;  /* 0x0000d900ff067b82 */ /* 0x000eb00000000800 */
[----:B------:R-:W4:Y:S01]  /*0090*/  LDC.64 R2, c[0x0][0x380] ;  /* 0x0000e000ff027b82 */ /* 0x000f220000000a00 */
[----:B0-----:R-:W-:-:S07]  /*00a0*/  IMAD R0, R0, UR6, R7 ;  /* 0x0000000600007c24 */ /* 0x001fce000f8e0207 */
[----:B------:R-:W0:Y:S01]  /*00b0*/  LDC.64 R4, c[0x0][0x388] ;  /* 0x0000e200ff047b82 */ /* 0x000e220000000a00 */
[----:B--2---:R-:W-:-:S04]  /*00c0*/  IMAD R7, R6, UR7, R9 ;  /* 0x0000000706077c24 */ /* 0x004fc8000f8e0209 */
[----:B-1----:R-:W-:-:S03]  /*00d0*/  IMAD R9, R7, UR8, R0 ;  /* 0x0000000807097c24 */ /* 0x002fc6000f8e0200 */
[----:B------:R-:W1:Y:S01]  /*00e0*/  LDC.64 R6, c[0x0][0x390] ;  /* 0x0000e400ff067b82 */ /* 0x000e620000000a00 */
[----:B----4-:R-:W-:-:S06]  /*00f0*/  IMAD.WIDE R2, R9, 0x4, R2 ;  /* 0x0000000409027825 */ /* 0x010fcc00078e0202 */
[----:B---3--:R-:W2:Y:S01]  /*0100*/  LDG.E R2, desc[UR4][R2.64] ;  /* 0x0000000402027981 */ /* 0x008ea2000c1e1900 */
[----:B0-----:R-:W-:-:S06]  /*0110*/  IMAD.WIDE R4, R9, 0x4, R4 ;  /* 0x0000000409047825 */ /* 0x001fcc00078e0204 */
[----:B------:R-:W2:Y:S01]  /*0120*/  LDG.E R5, desc[UR4][R4.64] ;  /* 0x0000000404057981 */ /* 0x000ea2000c1e1900 */
[----:B-1----:R-:W-:-:S04]  /*0130*/  IMAD.WIDE R6, R9, 0x4, R6 ;  /* 0x0000000409067825 */ /* 0x002fc800078e0206 */
[----:B--2---:R-:W-:-:S05]  /*0140*/  FADD R9, R2, R5 ;  /* 0x0000000502097221 */ /* 0x004fca0000000000 */
[----:B------:R-:W-:Y:S01]  /*0150*/  STG.E desc[UR4][R6.64], R9 ;  /* 0x0000000906007986 */ /* 0x000fe2000c101904 */
[----:B------:R-:W-:Y:S05]  /*0160*/  EXIT ;  /* 0x000000000000794d */ /* 0x000fea0003800000 */
.L_x_26:
        /* <DEDUP_REMOVED lines=9> */
.L_x_38:


//--------------------- .text._Z10vector_addPKfS0_Pfi --------------------------
	.section	.text._Z10vector_addPKfS0_Pfi,"ax",@progbits
	.align	128
        .global         _Z10vector_addPKfS0_Pfi
        .type           _Z10vector_addPKfS0_Pfi,@function
        .size           _Z10vector_addPKfS0_Pfi,(.L_x_39 - _Z10vector_addPKfS0_Pfi)
        .other          _Z10vector_addPKfS0_Pfi,@"STO_CUDA_ENTRY STV_DEFAULT"
_Z10vector_addPKfS0_Pfi:
.text._Z10vector_addPKfS0_Pfi:
[----:B------:R-:W-:Y:S01]  /*0000*/  LDC R1, c[0x0][0x37c] ;  /* 0x0000df00ff017b82 */ /* 0x000fe20000000800 */
[----:B------:R-:W0:Y:S07]  /*0010*/  S2R R0, SR_TID.X ;  /* 0x0000000000007919 */ /* 0x000e2e0000002100 */
[----:B------:R-:W0:Y:S01]  /*0020*/  S2UR UR6, SR_CTAID.X ;  /* 0x00000000000679c3 */ /* 0x000e220000002500 */
[----:B------:R-:W1:Y:S07]  /*0030*/  LDCU.64 UR4, c[0x0][0x358] ;  /* 0x00006b00ff0477ac */ /* 0x000e6e0008000a00 */
[----:B------:R-:W0:Y:S08]  /*0040*/  LDC R9, c[0x0][0x360] ;  /* 0x0000d800ff097b82 */ /* 0x000e300000000800 */
[----:B------:R-:W2:Y:S08]  /*0050*/  LDC.64 R2, c[0x0][0x380] ;  /* 0x0000e000ff027b82 */ /* 0x000eb00000000a00 */
[----:B------:R-:W3:Y:S01]  /*0060*/  LDC.64 R4, c[0x0][0x388] ;  /* 0x0000e200ff047b82 */ /* 0x000ee20000000a00 */
[----:B0-----:R-:W-:-:S07]  /*0070*/  IMAD R9, R9, UR6, R0 ;  /* 0x0000000609097c24 */ /* 0x001fce000f8e0200 */
[----:B------:R-:W0:Y:S01]  /*0080*/  LDC.64 R6, c[0x0][0x390] ;  /* 0x0000e400ff067b82 */ /* 0x000e220000000a00 */
[----:B--2---:R-:W-:-:S06]  /*0090*/  IMAD.WIDE R2, R9, 0x4, R2 ;  /* 0x0000000409027825 */ /* 0x004fcc00078e0202 */
[----:B-1----:R-:W2:Y:S01]  /*00a0*/  LDG.E R2, desc[UR4][R2.64] ;  /* 0x0000000402027981 */ /* 0x002ea2000c1e1900 */
[----:B---3--:R-:W-:-:S06]  /*00b0*/  IMAD.WIDE R4, R9, 0x4, R4 ;  /* 0x0000000409047825 */ /* 0x008fcc00078e0204 */
[----:B------:R-:W2:Y:S01]  /*00c0*/  LDG.E R5, desc[UR4][R4.64] ;  /* 0x0000000404057981 */ /* 0x000ea2000c1e1900 */
[----:B0-----:R-:W-:-:S04]  /*00d0*/  IMAD.WIDE R6, R9, 0x4, R6 ;  /* 0x0000000409067825 */ /* 0x001fc800078e0206 */
[----:B--2---:R-:W-:-:S05]  /*00e0*/  FADD R9, R2, R5 ;  /* 0x0000000502097221 */ /* 0x004fca0000000000 */
[----:B------:R-:W-:Y:S01]  /*00f0*/  STG.E desc[UR4][R6.64], R9 ;  /* 0x0000000906007986 */ /* 0x000fe2000c101904 */
[----:B------:R-:W-:Y:S05]  /*0100*/  EXIT ;  /* 0x000000000000794d */ /* 0x000fea0003800000 */
.L_x_27:
        /* <DEDUP_REMOVED lines=15> */
.L_x_39:


//--------------------- .text._Z6bcast2PfS_       --------------------------
	.section	.text._Z6bcast2PfS_,"ax",@progbits
	.align	128
        .global         _Z6bcast2PfS_
        .type           _Z6bcast2PfS_,@function
        .size           _Z6bcast2PfS_,(.L_x_40 - _Z6bcast2PfS_)
        .other          _Z6bcast2PfS_,@"STO_CUDA_ENTRY STV_DEFAULT"
_Z6bcast2PfS_:
.text._Z6bcast2PfS_:
[----:B------:R-:W-:Y:S01]  /*0000*/  LDC R1, c[0x0][0x37c] ;  /* 0x0000df00ff017b82 */ /* 0x000fe20000000800 */
[----:B------:R-:W0:Y:S07]  /*0010*/  S2R R9, SR_TID.X ;  /* 0x0000000000097919 */ /* 0x000e2e0000002100 */
[----:B------:R-:W0:Y:S01]  /*0020*/  LDC.64 R2, c[0x0][0x380] ;  /* 0x0000e000ff027b82 */ /* 0x000e220000000a00 */
[----:B------:R-:W1:Y:S07]  /*0030*/  LDCU.64 UR4, c[0x0][0x358] ;  /* 0x00006b00ff0477ac */ /* 0x000e6e0008000a00 */
[----:B------:R-:W2:Y:S01]  /*0040*/  LDC.64 R4, c[0x0][0x388] ;  /* 0x0000e200ff047b82 */ /* 0x000ea20000000a00 */
[----:B0-----:R-:W-:-:S05]  /*0050*/  IMAD.WIDE.U32 R2, R9, 0x4, R2 ;  /* 0x0000000409027825 */ /* 0x001fca00078e0002 */
[----:B-1----:R-:W3:Y:S01]  /*0060*/  LDG.E R0, desc[UR4][R2.64] ;  /* 0x0000000402007981 */ /* 0x002ee2000c1e1900 */
[----:B--2---:R-:W-:-:S03]  /*0070*/  IMAD.WIDE.U32 R4, R9, 0x4, R4 ;  /* 0x0000000409047825 */ /* 0x004fc600078e0004 */
[----:B---3--:R-:W0:Y:S02]  /*0080*/  SHFL.BFLY PT, R7, R0, 0x10, 0x1f ;  /* 0x0e001f0000077f89 */ /* 0x008e2400000e0000 */
[----:B0-----:R-:W-:-:S05]  /*0090*/  FADD R7, R0, R7 ;  /* 0x0000000700077221 */ /* 0x001fca0000000000 */
[----:B------:R-:W-:Y:S04]  /*00a0*/  STG.E desc[UR4][R2.64], R7 ;  /* 0x0000000702007986 */ /* 0x000fe8000c101904 */
[----:B------:R-:W2:Y:S04]  /*00b0*/  LDG.E R6, desc[UR4][R4.64] ;  /* 0x0000000404067981 */ /* 0x000ea8000c1e1900 */
[----:B--2---:R-:W0:Y:S02]  /*00c0*/  SHFL.BFLY PT, R9, R6, 0x10, 0x1f ;  /* 0x0e001f0006097f89 */ /* 0x004e2400000e0000 */
        /* <DEDUP_REMOVED lines=33> */
[----:B------:R-:W-:Y:S01]  /*02e0*/  STG.E desc[UR4][R4.64], R15 ;  /* 0x0000000f04007986 */ /* 0x000fe2000c101904 */
[----:B------:R-:W-:Y:S05]  /*02f0*/  EXIT ;  /* 0x000000000000794d */ /* 0x000fea0003800000 */
.L_x_28:
        /* <DEDUP_REMOVED lines=16> */
.L_x_40:


//--------------------- .text._Z13test_shfl_xorPiS_ --------------------------
	.section	.text._Z13test_shfl_xorPiS_,"ax",@progbits
	.align	128
        .global         _Z13test_shfl_xorPiS_
        .type           _Z13test_shfl_xorPiS_,@function
        .size           _Z13test_shfl_xorPiS_,(.L_x_41 - _Z13test_shfl_xorPiS_)
        .other          _Z13test_shfl_xorPiS_,@"STO_CUDA_ENTRY STV_DEFAULT"
_Z13test_shfl_xorPiS_:
.text._Z13test_shfl_xorPiS_:
[----:B------:R-:W-:Y:S01]  /*0000*/  LDC R1, c[0x0][0x37c] ;  /* 0x0000df00ff017b82 */ /* 0x000fe20000000800 */
[----:B------:R-:W0:Y:S07]  /*0010*/  S2R R9, SR_TID.X ;  /* 0x0000000000097919 */ /* 0x000e2e0000002100 */
[----:B------:R-:W0:Y:S01]  /*0020*/  LDC.64 R2, c[0x0][0x388] ;  /* 0x0000e200ff027b82 */ /* 0x000e220000000a00 */
[----:B------:R-:W1:Y:S07]  /*0030*/  LDCU.64 UR4, c[0x0][0x358] ;  /* 0x00006b00ff0477ac */ /* 0x000e6e0008000a00 */
[----:B------:R-:W2:Y:S01]  /*0040*/  LDC.64 R4, c[0x0][0x380] ;  /* 0x0000e000ff047b82 */ /* 0x000ea20000000a00 */
[----:B0-----:R-:W-:-:S06]  /*0050*/  IMAD.WIDE.U32 R2, R9, 0x4, R2 ;  /* 0x0000000409027825 */ /* 0x001fcc00078e0002 */
[----:B-1----:R-:W3:Y:S01]  /*0060*/  LDG.E R2, desc[UR4][R2.64] ;  /* 0x0000000402027981 */ /* 0x002ee2000c1e1900 */
[----:B--2---:R-:W-:-:S03]  /*0070*/  IMAD.WIDE.U32 R4, R9, 0x4, R4 ;  /* 0x0000000409047825 */ /* 0x004fc600078e0004 */
[----:B---3--:R-:W0:Y:S04]  /*0080*/  SHFL.BFLY PT, R7, R2, 0x10, 0x181f ;  /* 0x0e181f0002077f89 */ /* 0x008e2800000e0000 */
[----:B0-----:R-:W-:Y:S01]  /*0090*/  STG.E desc[UR4][R4.64], R7 ;  /* 0x0000000704007986 */ /* 0x001fe2000c101904 */
[----:B------:R-:W-:Y:S05]  /*00a0*/  EXIT ;  /* 0x000000000000794d */ /* 0x000fea0003800000 */
.L_x_29:
        /* <DEDUP_REMOVED lines=13> */
.L_x_41:


//--------------------- .text._Z10print_dimsv     --------------------------
	.section	.text._Z10print_dimsv,"ax",@progbits
	.align	128
        .global         _Z10print_dimsv
        .type           _Z10print_dimsv,@function
        .size           _Z10print_dimsv,(.L_x_42 - _Z10print_dimsv)
        .other          _Z10print_dimsv,@"STO_CUDA_ENTRY STV_DEFAULT"
_Z10print_dimsv:
.text._Z10print_dimsv:
[----:B------:R-:W0:Y:S01]  /*0000*/  LDC R1, c[0x0][0x37c] ;  /* 0x0000df00ff017b82 */ /* 0x000e220000000800 */
[----:B------:R-:W1:Y:S01]  /*0010*/  S2R R10, SR_TID.X ;  /* 0x00000000000a7919 */ /* 0x000e620000002100 */
[----:B------:R-:W2:Y:S01]  /*0020*/  LDCU UR4, c[0x0][0x2f8] ;  /* 0x00005f00ff0477ac */ /* 0x000ea20008000800 */
[----:B0-----:R-:W-:Y:S01]  /*0030*/  VIADD R1, R1, 0xfffffff0 ;  /* 0xfffffff001017836 */ /* 0x001fe20000000000 */
[----:B------:R-:W-:Y:S01]  /*0040*/  MOV R2, 0x8 ;  /* 0x0000000800027802 */ /* 0x000fe20000000f00 */
[----:B------:R-:W1:Y:S01]  /*0050*/  S2R R11, SR_TID.Y ;  /* 0x00000000000b7919 */ /* 0x000e620000002200 */
[----:B------:R-:W0:Y:S02]  /*0060*/  LDCU UR5, c[0x0][0x2fc] ;  /* 0x00005f80ff0577ac */ /* 0x000e240008000800 */
[----:B------:R3:W4:Y:S01]  /*0070*/  LDC.64 R8, c[0x4][R2] ;  /* 0x0100000002087b82 */ /* 0x0007220000000a00 */
[----:B------:R-:W5:Y:S01]  /*0080*/  S2R R0, SR_TID.Z ;  /* 0x0000000000007919 */ /* 0x000f620000002300 */
[----:B------:R-:W3:Y:S01]  /*0090*/  LDCU.64 UR6, c[0x4][URZ] ;  /* 0x01000000ff0677ac */ /* 0x000ee20008000a00 */
[----:B--2---:R-:W-:-:S05]  /*00a0*/  IADD3 R17, P0, PT, R1, UR4, RZ ;  /* 0x0000000401117c10 */ /* 0x004fca000ff1e0ff */
[----:B0-----:R-:W-:Y:S02]  /*00b0*/  IMAD.X R16, RZ, RZ, UR5, P0 ;  /* 0x00000005ff107e24 */ /* 0x001fe400080e06ff */
[----:B------:R-:W-:Y:S01]  /*00c0*/  IMAD.MOV.U32 R6, RZ, RZ, R17 ;  /* 0x000000ffff067224 */ /* 0x000fe200078e0011 */
[----:B---3--:R-:W-:Y:S01]  /*00d0*/  MOV R4, UR6 ;  /* 0x0000000600047c02 */ /* 0x008fe20008000f00 */
[----:B------:R-:W-:Y:S01]  /*00e0*/  IMAD.U32 R5, RZ, RZ, UR7 ;  /* 0x00000007ff057e24 */ /* 0x000fe2000f8e00ff */
[----:B------:R-:W-:Y:S01]  /*00f0*/  MOV R7, R16 ;  /* 0x0000001000077202 */ /* 0x000fe20000000f00 */
[----:B-1----:R0:W-:Y:S04]  /*0100*/  STL.64 [R1], R10 ;  /* 0x0000000a01007387 */ /* 0x0021e80000100a00 */
[----:B-----5:R0:W-:Y:S02]  /*0110*/  STL [R1+0x8], R0 ;  /* 0x0000080001007387 */ /* 0x0201e40000100800 */
[----:B------:R-:W-:-:S07]  /*0120*/  LEPC R20, `(.L_x_30) ;  /* 0x000000001014794e */ /* 0x000fce0000000000 */
[----:B0---4-:R-:W-:Y:S05]  /*0130*/  CALL.ABS.NOINC R8 ;  /* 0x0000000008007343 */ /* 0x011fea0003c00000 */
.L_x_30:
[----:B------:R-:W0:Y:S01]  /*0140*/  S2R R8, SR_CTAID.X ;  /* 0x0000000000087919 */ /* 0x000e220000002500 */
[----:B------:R1:W2:Y:S01]  /*0150*/  LDC.64 R10, c[0x4][R2] ;  /* 0x01000000020a7b82 */ /* 0x0002a20000000a00 */
[----:B------:R-:W3:Y:S01]  /*0160*/  LDCU.64 UR4, c[0x4][URZ] ;  /* 0x01000000ff0477ac */ /* 0x000ee20008000a00 */
[----:B------:R-:W-:Y:S01]  /*0170*/  MOV R6, R17 ;  /* 0x0000001100067202 */ /* 0x000fe20000000f00 */
[----:B------:R-:W0:Y:S01]  /*0180*/  S2R R9, SR_CTAID.Y ;  /* 0x0000000000097919 */ /* 0x000e220000002600 */
[----:B------:R-:W-:Y:S01]  /*0190*/  IMAD.MOV.U32 R7, RZ, RZ, R16 ;  /* 0x000000ffff077224 */ /* 0x000fe200078e0010 */
[----:B------:R-:W4:Y:S01]  /*01a0*/  S2R R0, SR_CTAID.Z ;  /* 0x0000000000007919 */ /* 0x000f220000002700 */
[----:B---3--:R-:W-:Y:S02]  /*01b0*/  IMAD.U32 R4, RZ, RZ, UR4 ;  /* 0x00000004ff047e24 */ /* 0x008fe4000f8e00ff */
[----:B------:R-:W-:Y:S01]  /*01c0*/  IMAD.U32 R5, RZ, RZ, UR5 ;  /* 0x00000005ff057e24 */ /* 0x000fe2000f8e00ff */
[----:B0-----:R1:W-:Y:S04]  /*01d0*/  STL.64 [R1], R8 ;  /* 0x0000000801007387 */ /* 0x0013e80000100a00 */
[----:B----4-:R1:W-:Y:S02]  /*01e0*/  STL [R1+0x8], R0 ;  /* 0x0000080001007387 */ /* 0x0103e40000100800 */
[----:B------:R-:W-:-:S07]  /*01f0*/  LEPC R20, `(.L_x_31) ;  /* 0x000000001014794e */ /* 0x000fce0000000000 */
[----:B-12---:R-:W-:Y:S05]  /*0200*/  CALL.ABS.NOINC R10 ;  /* 0x000000000a007343 */ /* 0x006fea0003c00000 */
.L_x_31:
[----:B------:R-:W0:Y:S01]  /*0210*/  LDC R8, c[0x0][0x360] ;  /* 0x0000d800ff087b82 */ /* 0x000e220000000800 */
[----:B------:R-:W1:Y:S01]  /*0220*/  LDCU.64 UR4, c[0x4][URZ] ;  /* 0x01000000ff0477ac */ /* 0x000e620008000a00 */
[----:B------:R-:W-:Y:S01]  /*0230*/  IMAD.MOV.U32 R6, RZ, RZ, R17 ;  /* 0x000000ffff067224 */ /* 0x000fe200078e0011 */
[----:B------:R-:W-:-:S05]  /*0240*/  MOV R7, R16 ;  /* 0x0000001000077202 */ /* 0x000fca0000000f00 */
[----:B------:R-:W0:Y:S08]  /*0250*/  LDC R9, c[0x0][0x364] ;  /* 0x0000d900ff097b82 */ /* 0x000e300000000800 */
[----:B------:R-:W2:Y:S01]  /*0260*/  LDC R0, c[0x0][0x368] ;  /* 0x0000da00ff007b82 */ /* 0x000ea20000000800 */
[----:B-1----:R-:W-:Y:S01]  /*0270*/  IMAD.U32 R4, RZ, RZ, UR4 ;  /* 0x00000004ff047e24 */ /* 0x002fe2000f8e00ff */
[----:B------:R-:W-:-:S06]  /*0280*/  MOV R5, UR5 ;  /* 0x0000000500057c02 */ /* 0x000fcc0008000f00 */
[----:B------:R1:W3:Y:S01]  /*0290*/  LDC.64 R10, c[0x4][R2] ;  /* 0x01000000020a7b82 */ /* 0x0002e20000000a00 */
[----:B0-----:R1:W-:Y:S04]  /*02a0*/  STL.64 [R1], R8 ;  /* 0x0000000801007387 */ /* 0x0013e80000100a00 */
[----:B--2---:R1:W-:Y:S02]  /*02b0*/  STL [R1+0x8], R0 ;  /* 0x0000080001007387 */ /* 0x0043e40000100800 */
[----:B------:R-:W-:-:S07]  /*02c0*/  LEPC R20, `(.L_x_32) ;  /* 0x000000001014794e */ /* 0x000fce0000000000 */
[----:B-1-3--:R-:W-:Y:S05]  /*02d0*/  CALL.ABS.NOINC R10 ;  /* 0x000000000a007343 */ /* 0x00afea0003c00000 */
.L_x_32:
        /* <DEDUP_REMOVED lines=8> */
[----:B------:R-:W1:Y:S01]  /*0360*/  LDC.64 R2, c[0x4][R2] ;  /* 0x0100000002027b82 */ /* 0x000e620000000a00 */
[----:B0-----:R0:W-:Y:S04]  /*0370*/  STL.64 [R1], R8 ;  /* 0x0000000801007387 */ /* 0x0011e80000100a00 */
[----:B--2---:R0:W-:Y:S02]  /*0380*/  STL [R1+0x8], R0 ;  /* 0x0000080001007387 */ /* 0x0041e40000100800 */
[----:B------:R-:W-:-:S07]  /*0390*/  LEPC R20, `(.L_x_33) ;  /* 0x000000001014794e */ /* 0x000fce0000000000 */
[----:B01----:R-:W-:Y:S05]  /*03a0*/  CALL.ABS.NOINC R2 ;  /* 0x0000000002007343 */ /* 0x003fea0003c00000 */
.L_x_33:
[----:B------:R-:W-:Y:S05]  /*03b0*/  EXIT ;  /* 0x000000000000794d */ /* 0x000fea0003800000 */
.L_x_34:
        /* <DEDUP_REMOVED lines=12> */
.L_x_42:


//--------------------- .nv.global.init           --------------------------
	.section	.nv.global.init,"aw",@progbits
.nv.global.init:
	.type		$str,@object
	.size		$str,(.L_0 - $str)
$str:
        /*0000*/ 	.byte	0x25, 0x33, 0x64, 0x2c, 0x20, 0x25, 0x33, 0x64, 0x2c, 0x20, 0x25, 0x33, 0x64, 0x0a, 0x00
.L_0:


//--------------------- .nv.shared.reserved.0     --------------------------
	.section	.nv.shared.reserved.0,"aw",@nobits
	.weak		__nv_reservedSMEM_offset_0_alias
	.size		__nv_reservedSMEM_offset_0_alias, 0, 64
	.other		__nv_reservedSMEM_offset_0_alias,@"STO_CUDA_RESERVED_SHARED STV_DEFAULT"
__nv_reservedSMEM_offset_0_alias:
	.zero		0
	.zero		64


//--------------------- .nv.constant0._Z20softmax_simple_f32_2PKfPfib --------------------------
	.section	.nv.constant0._Z20softmax_simple_f32_2PKfPfib,"a",@progbits
	.sectionflags	@""
	.align	4
.nv.constant0._Z20softmax_simple_f32_2PKfPfib:
	.zero		917


//--------------------- .nv.constant0._Z14mul_mat_simplePKfS0_Pfiii --------------------------
	.section	.nv.constant0._Z14mul_mat_simplePKfS0_Pfiii,"a",@progbits
	.sectionflags	@""
	.align	4
.nv.constant0._Z14mul_mat_simplePKfS0_Pfiii:
	.zero		932


//--------------------- .nv.constant0._Z7mat_addPKfS0_Pfii --------------------------
	.section	.nv.constant0._Z7mat_addPKfS0_Pfii,"a",@progbits
	.sectionflags	@""
	.align	4
.nv.constant0._Z7mat_addPKfS0_Pfii:
	.zero		928


//--------------------- .nv.constant0._Z10vector_addPKfS0_Pfi --------------------------
	.section	.nv.constant0._Z10vector_addPKfS0_Pfi,"a",@progbits
	.sectionflags	@""
	.align	4
.nv.constant0._Z10vector_addPKfS0_Pfi:
	.zero		924


//--------------------- .nv.constant0._Z6bcast2PfS_ --------------------------
	.section	.nv.constant0._Z6bcast2PfS_,"a",@progbits
	.sectionflags	@""
	.align	4
.nv.constant0._Z6bcast2PfS_:
	.zero		912


//--------------------- .nv.constant0._Z13test_shfl_xorPiS_ --------------------------
	.section	.nv.constant0._Z13test_shfl_xorPiS_,"a",@progbits
	.sectionflags	@""
	.align	4
.nv.constant0._Z13test_shfl_xorPiS_:
	.zero		912


//--------------------- .nv.constant0._Z10print_dimsv --------------------------
	.section	.nv.constant0._Z10print_dimsv,"a",@progbits
	.sectionflags	@""
	.align	4
.nv.constant0._Z10print_dimsv:
	.zero		896


//--------------------- SYMBOLS --------------------------

	.type		.nv.reservedSmem.offset0,@object
	.size		.nv.reservedSmem.offset0,0x4
	.type		vprintf,@function
